	.headerflags	@"EF_CUDA_TEXMODE_UNIFIED EF_CUDA_64BIT_ADDRESS EF_CUDA_SM80 EF_CUDA_VIRTUAL_SM(EF_CUDA_SM80)"
	.elftype	@"ET_EXEC"


//--------------------- .nv.info                  --------------------------
	.section	.nv.info,"",@"SHT_CUDA_INFO"
	.align	4


	//----- nvinfo : EIATTR_REGCOUNT
	.align		4
        /*0000*/ 	.byte	0x04, 0x2f
        /*0002*/ 	.short	(.L_1 - .L_0)
	.align		4
.L_0:
        /*0004*/ 	.word	index@(candidate2)
        /*0008*/ 	.word	0x000000ff


	//----- nvinfo : EIATTR_MAX_STACK_SIZE
	.align		4
.L_1:
        /*000c*/ 	.byte	0x04, 0x23
        /*000e*/ 	.short	(.L_3 - .L_2)
	.align		4
.L_2:
        /*0010*/ 	.word	index@(candidate2)
        /*0014*/ 	.word	0x00000000


	//----- nvinfo : EIATTR_MIN_STACK_SIZE
	.align		4
.L_3:
        /*0018*/ 	.byte	0x04, 0x12
        /*001a*/ 	.short	(.L_5 - .L_4)
	.align		4
.L_4:
        /*001c*/ 	.word	index@(candidate2)
        /*0020*/ 	.word	0x00000000


	//----- nvinfo : EIATTR_FRAME_SIZE
	.align		4
.L_5:
        /*0024*/ 	.byte	0x04, 0x11
        /*0026*/ 	.short	(.L_7 - .L_6)
	.align		4
.L_6:
        /*0028*/ 	.word	index@(candidate2)
        /*002c*/ 	.word	0x00000000
.L_7:


//--------------------- .nv.info.candidate2       --------------------------
	.section	.nv.info.candidate2,"",@"SHT_CUDA_INFO"
	.align	4


	//----- nvinfo : EIATTR_CUDA_API_VERSION
	.align		4
        /*0000*/ 	.byte	0x04, 0x37
        /*0002*/ 	.short	(.L_9 - .L_8)
.L_8:
        /*0004*/ 	.word	0x00000075


	//----- nvinfo : EIATTR_SW2861232_WAR
	.align		4
.L_9:
        /*0008*/ 	.byte	0x01, 0x35
	.zero		2


	//----- nvinfo : EIATTR_PARAM_CBANK
	.align		4
        /*000c*/ 	.byte	0x04, 0x0a
        /*000e*/ 	.short	(.L_11 - .L_10)
	.align		4
.L_10:
        /*0010*/ 	.word	index@(.nv.constant0.candidate2)
        /*0014*/ 	.short	0x0160
        /*0016*/ 	.short	0x0018


	//----- nvinfo : EIATTR_CBANK_PARAM_SIZE
	.align		4
.L_11:
        /*0018*/ 	.byte	0x03, 0x19
        /*001a*/ 	.short	0x0018


	//----- nvinfo : EIATTR_KPARAM_INFO
	.align		4
        /*001c*/ 	.byte	0x04, 0x17
        /*001e*/ 	.short	(.L_13 - .L_12)
.L_12:
        /*0020*/ 	.word	0x00000000
        /*0024*/ 	.short	0x0002
        /*0026*/ 	.short	0x0010
        /*0028*/ 	.byte	0x00, 0xf0, 0x21, 0x00


	//----- nvinfo : EIATTR_KPARAM_INFO
	.align		4
.L_13:
        /*002c*/ 	.byte	0x04, 0x17
        /*002e*/ 	.short	(.L_15 - .L_14)
.L_14:
        /*0030*/ 	.word	0x00000000
        /*0034*/ 	.short	0x0001
        /*0036*/ 	.short	0x0008
        /*0038*/ 	.byte	0x00, 0xf0, 0x21, 0x00


	//----- nvinfo : EIATTR_KPARAM_INFO
	.align		4
.L_15:
        /*003c*/ 	.byte	0x04, 0x17
        /*003e*/ 	.short	(.L_17 - .L_16)
.L_16:
        /*0040*/ 	.word	0x00000000
        /*0044*/ 	.short	0x0000
        /*0046*/ 	.short	0x0000
        /*0048*/ 	.byte	0x00, 0xf0, 0x21, 0x00


	//----- nvinfo : EIATTR_MAXREG_COUNT
	.align		4
.L_17:
        /*004c*/ 	.byte	0x03, 0x1b
        /*004e*/ 	.short	0x00ff


	//----- nvinfo : EIATTR_EXIT_INSTR_OFFSETS
	.align		4
        /*0050*/ 	.byte	0x04, 0x1c
        /*0052*/ 	.short	(.L_19 - .L_18)


	//   ....[0]....
.L_18:
        /*0054*/ 	.word	0x00006430


	//----- nvinfo : EIATTR_MAX_THREADS
	.align		4
.L_19:
        /*0058*/ 	.byte	0x04, 0x05
        /*005a*/ 	.short	(.L_21 - .L_20)
.L_20:
        /*005c*/ 	.word	0x000000e0
        /*0060*/ 	.word	0x00000001
        /*0064*/ 	.word	0x00000001
.L_21:


//--------------------- .nv.rel.action            --------------------------
	.section	.nv.rel.action,"",@"SHT_CUDA_RELOCINFO"
	.align	8
	.sectionentsize	8
        /*0000*/ 	.byte	0x4b, 0x00, 0x00, 0x00, 0x00, 0x00, 0x00, 0x00, 0x00, 0x02, 0x02, 0x08, 0x10, 0x0a, 0x2f, 0x22
        /* <DEDUP_REMOVED lines=13> */


//--------------------- .nv.constant0.candidate2  --------------------------
	.section	.nv.constant0.candidate2,"a",@progbits
	.align	4
.nv.constant0.candidate2:
	.zero		376


//--------------------- .text.candidate2          --------------------------
	.section	.text.candidate2,"ax",@progbits
	.sectionflags	@"SHF_BARRIERS=1"
	.sectioninfo	@"SHI_REGISTERS=255"
	.align	128
        .global         candidate2
        .type           candidate2,@function
        .size           candidate2,(.L_x_3 - candidate2)
        .other          candidate2,@"STO_CUDA_ENTRY STV_DEFAULT"
candidate2:
.text.candidate2:
[----:B------:R-:W-:-:S02]  /*0000*/  MOV R1, c[0x0][0x28] ;  /* 0x00000a0000017a02 */ /* 0x000fc40000000f00 */
[----:B------:R-:W0:Y:S01]  /*0010*/  S2R R3, SR_TID.X ;  /* 0x0000000000037919 */ /* 0x000e220000002100 */
[----:B------:R-:W-:Y:S01]  /*0020*/  HFMA2.MMA R2, -RZ, RZ, 0, 0 ;  /* 0x00000000ff027435 */ /* 0x000fe200000001ff */
[----:B------:R-:W-:Y:S01]  /*0030*/  MOV R5, RZ ;  /* 0x000000ff00057202 */ /* 0x000fe20000000f00 */
        /* <DEDUP_REMOVED lines=21> */
[C---:B0-----:R-:W-:Y:S01]  /*0190*/  IMAD.HI R2, R3.reuse, -0x6db6db6d, R2 ;  /* 0x9249249303027827 */ /* 0x041fe200078e0202 */
[--C-:B------:R-:W-:Y:S01]  /*01a0*/  SHF.R.U32.HI R0, RZ, 0x3, R3.reuse ;  /* 0x00000003ff007819 */ /* 0x100fe20000011603 */
[----:B------:R-:W-:Y:S01]  /*01b0*/  HFMA2.MMA R81, -RZ, RZ, 0, 0 ;  /* 0x00000000ff517435 */ /* 0x000fe200000001ff */
[----:B------:R-:W-:Y:S01]  /*01c0*/  LOP3.LUT R4, R3, 0x7, RZ, 0xc0, !PT ;  /* 0x0000000703047812 */ /* 0x000fe200078ec0ff */
[----:B------:R-:W-:Y:S01]  /*01d0*/  HFMA2.MMA R89, -RZ, RZ, 0, 0 ;  /* 0x00000000ff597435 */ /* 0x000fe200000001ff */
[----:B------:R-:W-:Y:S01]  /*01e0*/  SHF.R.U32.HI R7, RZ, 0x1f, R2 ;  /* 0x0000001fff077819 */ /* 0x000fe20000011602 */
[----:B------:R-:W-:Y:S01]  /*01f0*/  HFMA2.MMA R97, -RZ, RZ, 0, 0 ;  /* 0x00000000ff617435 */ /* 0x000fe200000001ff */
[----:B------:R-:W-:Y:S01]  /*0200*/  SHF.L.U32 R9, R0, 0x5, RZ ;  /* 0x0000000500097819 */ /* 0x000fe200000006ff */
[----:B------:R-:W-:Y:S01]  /*0210*/  HFMA2.MMA R105, -RZ, RZ, 0, 0 ;  /* 0x00000000ff697435 */ /* 0x000fe200000001ff */
[----:B------:R-:W-:Y:S01]  /*0220*/  LEA.HI.SX32 R2, R2, R7, 0x1c ;  /* 0x0000000702027211 */ /* 0x000fe200078fe2ff */
[----:B------:R-:W-:Y:S01]  /*0230*/  HFMA2.MMA R109, -RZ, RZ, 0, 0 ;  /* 0x00000000ff6d7435 */ /* 0x000fe200000001ff */
[----:B------:R-:W-:Y:S01]  /*0240*/  LOP3.LUT R0, R9, 0xffffffe0, R4, 0xe2, !PT ;  /* 0xffffffe009007812 */ /* 0x000fe200078ee204 */
        /* <DEDUP_REMOVED lines=52> */
[----:B------:R-:W-:Y:S01]  /*0590*/  CS2R R208, SRZ ;  /* 0x0000000000d07805 */ /* 0x000fe2000001ff00 */
        /* <DEDUP_REMOVED lines=25> */
[----:B------:R-:W-:Y:S01]  /*0730*/  MOV R11, RZ ;  /* 0x000000ff000b7202 */ /* 0x000fe20000000f00 */
[----:B------:R-:W-:Y:S01]  /*0740*/  IMAD R6, R2, -0x1c, R3 ;  /* 0xffffffe402067824 */ /* 0x000fe200078e0203 */
[----:B------:R-:W-:Y:S01]  /*0750*/  ISETP.GT.AND P0, PT, R3, 0x3f, PT ;  /* 0x0000003f0300780c */ /* 0x000fe20003f04270 */
[----:B------:R-:W-:Y:S01]  /*0760*/  ULDC.64 UR4, c[0x0][0x118] ;  /* 0x0000460000047ab9 */ /* 0x000fe20000000a00 */
[----:B------:R-:W-:-:S02]  /*0770*/  MOV R15, RZ ;  /* 0x000000ff000f7202 */ /* 0x000fc40000000f00 */
.L_x_1:
[----:B------:R-:W0:Y:S01]  /*0780*/  S2R R8, SR_CTAID.X ;  /* 0x0000000000087919 */ /* 0x000e220000002500 */
[----:B------:R-:W-:-:S02]  /*0790*/  MOV R4, 0x4 ;  /* 0x0000000400047802 */ /* 0x000fc40000000f00 */
[----:B------:R-:W-:Y:S01]  /*07a0*/  LEA R41, R5, R0, 0x3 ;  /* 0x0000000005297211 */ /* 0x000fe200078e18ff */
[----:B------:R-:W-:Y:S06]  /*07b0*/  BAR.SYNC 0x0 ;  /* 0x0000000000007b1d */ /* 0x000fec0000000000 */
[----:B------:R-:W-:-:S05]  /*07c0*/  IMAD.WIDE R40, R41, R4, c[0x0][0x168] ;  /* 0x00005a0029287625 */ /* 0x000fca00078e0204 */
[----:B------:R-:W2:Y:S04]  /*07d0*/  LDG.E.CONSTANT R50, [R40.64] ;  /* 0x0000000428327981 */ /* 0x000ea8000c1e9900 */
[----:B------:R-:W3:Y:S04]  /*07e0*/  LDG.E.CONSTANT R72, [R40.64+0xe00] ;  /* 0x000e000428487981 */ /* 0x000ee8000c1e9900 */
[----:B------:R-:W4:Y:S01]  /*07f0*/  @!P0 LDG.E.CONSTANT R74, [R40.64+0x1c00] ;  /* 0x001c0004284a8981 */ /* 0x000f22000c1e9900 */
[----:B0-----:R-:W-:Y:S02]  /*0800*/  SHF.R.S32.HI R7, RZ, 0x2, R8 ;  /* 0x00000002ff077819 */ /* 0x001fe40000011408 */
[----:B------:R-:W-:-:S03]  /*0810*/  LOP3.LUT R8, R8, 0x3, RZ, 0xc0, !PT ;  /* 0x0000000308087812 */ /* 0x000fc600078ec0ff */
[----:B------:R-:W-:-:S04]  /*0820*/  IMAD R7, R7, 0x700, R6 ;  /* 0x0000070007077824 */ /* 0x000fc800078e0206 */
[----:B------:R-:W-:-:S04]  /*0830*/  IMAD R9, R2, 0x70, R7 ;  /* 0x0000007002097824 */ /* 0x000fc800078e0207 */
[----:B------:R-:W-:-:S04]  /*0840*/  IMAD R10, R8, 0x1c, R9 ;  /* 0x0000001c080a7824 */ /* 0x000fc800078e0209 */
[----:B------:R-:W-:-:S04]  /*0850*/  IMAD R43, R5, 0x18800, R10 ;  /* 0x00018800052b7824 */ /* 0x000fc800078e020a */
[----:B------:R-:W-:-:S05]  /*0860*/  IMAD.WIDE R42, R43, R4, c[0x0][0x160] ;  /* 0x000058002b2a7625 */ /* 0x000fca00078e0204 */
[----:B------:R-:W5:Y:S04]  /*0870*/  LDG.E.CONSTANT R10, [R42.64] ;  /* 0x000000042a0a7981 */ /* 0x000f68000c1e9900 */
[----:B------:R-:W5:Y:S04]  /*0880*/  LDG.E.CONSTANT R12, [R42.64+0xe00] ;  /* 0x000e00042a0c7981 */ /* 0x000f68000c1e9900 */
        /* <DEDUP_REMOVED lines=13> */
[----:B------:R-:W5:Y:S01]  /*0960*/  LDG.E.CONSTANT R48, [R42.64+0x56a00] ;  /* 0x056a00042a307981 */ /* 0x000f62000c1e9900 */
[----:B------:R-:W-:-:S03]  /*0970*/  SHF.L.U32 R9, R2, 0x5, RZ ;  /* 0x0000000502097819 */ /* 0x000fc600000006ff */
[----:B--2---:R-:W-:Y:S04]  /*0980*/  STS [R3.X4+0x3800], R50 ;  /* 0x0038003203007388 */ /* 0x004fe80000004800 */
[----:B---3--:R-:W-:Y:S04]  /*0990*/  STS [R3.X4+0x3b80], R72 ;  /* 0x003b804803007388 */ /* 0x008fe80000004800 */
[----:B----4-:R-:W-:Y:S04]  /*09a0*/  @!P0 STS [R3.X4+0x3f00], R74 ;  /* 0x003f004a03008388 */ /* 0x010fe80000004800 */
[----:B-----5:R-:W-:Y:S04]  /*09b0*/  STS [R3.X4], R10 ;  /* 0x0000000a03007388 */ /* 0x020fe80000004800 */
[----:B------:R-:W-:Y:S04]  /*09c0*/  STS [R3.X4+0x380], R12 ;  /* 0x0003800c03007388 */ /* 0x000fe80000004800 */
        /* <DEDUP_REMOVED lines=14> */
[----:B------:R-:W-:Y:S06]  /*0ab0*/  BAR.SYNC 0x0 ;  /* 0x0000000000007b1d */ /* 0x000fec0000000000 */
[----:B------:R-:W-:Y:S04]  /*0ac0*/  LDS R10, [R6.X4] ;  /* 0x00000000060a7984 */ /* 0x000fe80000004800 */
[----:B------:R-:W0:Y:S04]  /*0ad0*/  LDS.128 R44, [R9+0x3800] ;  /* 0x00380000092c7984 */ /* 0x000e280000000c00 */
[----:B------:R-:W1:Y:S04]  /*0ae0*/  LDS.128 R68, [R9+0x3900] ;  /* 0x0039000009447984 */ /* 0x000e680000000c00 */
[----:B------:R-:W2:Y:S04]  /*0af0*/  LDS.128 R64, [R9+0x3a00] ;  /* 0x003a000009407984 */ /* 0x000ea80000000c00 */
[----:B------:R-:W3:Y:S04]  /*0b00*/  LDS.128 R60, [R9+0x3b00] ;  /* 0x003b0000093c7984 */ /* 0x000ee80000000c00 */
[----:B------:R-:W4:Y:S04]  /*0b10*/  LDS.128 R56, [R9+0x3c00] ;  /* 0x003c000009387984 */ /* 0x000f280000000c00 */
[----:B------:R-:W5:Y:S04]  /*0b20*/  LDS.128 R52, [R9+0x3d00] ;  /* 0x003d000009347984 */ /* 0x000f680000000c00 */
[----:B------:R-:W5:Y:S04]  /*0b30*/  LDS.128 R40, [R9+0x3e00] ;  /* 0x003e000009287984 */ /* 0x000f680000000c00 */
[----:B------:R-:W5:Y:S04]  /*0b40*/  LDS.128 R48, [R9+0x3f00] ;  /* 0x003f000009307984 */ /* 0x000f680000000c00 */
[----:B------:R-:W5:Y:S04]  /*0b50*/  LDS R16, [R6.X4+0x150] ;  /* 0x0001500006107984 */ /* 0x000f680000004800 */
[----:B------:R-:W5:Y:S04]  /*0b60*/  LDS R112, [R6.X4+0x460] ;  /* 0x0004600006707984 */ /* 0x000f680000004800 */
[----:B------:R-:W5:Y:S04]  /*0b70*/  LDS R96, [R6.X4+0x4d0] ;  /* 0x0004d00006607984 */ /* 0x000f680000004800 */
[----:B------:R-:W5:Y:S01]  /*0b80*/  LDS R176, [R6.X4+0x2a0] ;  /* 0x0002a00006b07984 */ /* 0x000f620000004800 */
[----:B0-----:R-:W-:-:S02]  /*0b90*/  FFMA R15, R44, R10, R15 ;  /* 0x0000000a2c0f7223 */ /* 0x001fc4000000000f */
[C---:B-1----:R-:W-:Y:S01]  /*0ba0*/  FFMA R246, R10.reuse, R68, R246 ;  /* 0x000000440af67223 */ /* 0x042fe200000000f6 */
[----:B------:R-:W0:Y:S01]  /*0bb0*/  LDS R12, [R6.X4+0x70] ;  /* 0x00007000060c7984 */ /* 0x000e220000004800 */
[C---:B--2---:R-:W-:Y:S02]  /*0bc0*/  FFMA R13, R10.reuse, R64, R13 ;  /* 0x000000400a0d7223 */ /* 0x044fe4000000000d */
[C---:B---3--:R-:W-:Y:S01]  /*0bd0*/  FFMA R244, R10.reuse, R60, R244 ;  /* 0x0000003c0af47223 */ /* 0x048fe200000000f4 */
[----:B------:R-:W1:Y:S01]  /*0be0*/  LDS R14, [R6.X4+0xe0] ;  /* 0x0000e000060e7984 */ /* 0x000e620000004800 */
[----:B----4-:R-:W-:-:S03]  /*0bf0*/  FFMA R242, R10, R56, R242 ;  /* 0x000000380af27223 */ /* 0x010fc600000000f2 */
[----:B------:R-:W2:Y:S01]  /*0c00*/  LDS R18, [R6.X4+0x1c0] ;  /* 0x0001c00006127984 */ /* 0x000ea20000004800 */
[----:B-----5:R-:W-:-:S03]  /*0c10*/  FFMA R11, R10, R52, R11 ;  /* 0x000000340a0b7223 */ /* 0x020fc6000000000b */
[----:B------:R-:W3:Y:S01]  /*0c20*/  LDS R192, [R6.X4+0x230] ;  /* 0x0002300006c07984 */ /* 0x000ee20000004800 */
[----:B------:R-:W-:-:S03]  /*0c30*/  FFMA R240, R10, R40, R240 ;  /* 0x000000280af07223 */ /* 0x000fc600000000f0 */
[----:B------:R-:W4:Y:S01]  /*0c40*/  LDS R160, [R6.X4+0x310] ;  /* 0x0003100006a07984 */ /* 0x000f220000004800 */
[----:B------:R-:W-:-:S03]  /*0c50*/  FFMA R238, R10, R48, R238 ;  /* 0x000000300aee7223 */ /* 0x000fc600000000ee */
[----:B------:R-:W5:Y:S01]  /*0c60*/  LDS R144, [R6.X4+0x380] ;  /* 0x0003800006907984 */ /* 0x000f620000004800 */
[----:B------:R-:W-:-:S03]  /*0c70*/  FFMA R239, R44, R16, R239 ;  /* 0x000000102cef7223 */ /* 0x000fc600000000ef */
[----:B------:R-:W0:Y:S01]  /*0c80*/  LDS R128, [R6.X4+0x3f0] ;  /* 0x0003f00006807984 */ /* 0x000e220000004800 */
[-C--:B------:R-:W-:Y:S02]  /*0c90*/  FFMA R237, R68, R16.reuse, R237 ;  /* 0x0000001044ed7223 */ /* 0x080fe400000000ed */
[-C--:B------:R-:W-:Y:S01]  /*0ca0*/  FFMA R235, R64, R16.reuse, R235 ;  /* 0x0000001040eb7223 */ /* 0x080fe200000000eb */
[----:B------:R-:W0:Y:S01]  /*0cb0*/  LDS R80, [R6.X4+0x540] ;  /* 0x0005400006507984 */ /* 0x000e220000004800 */
[-C--:B------:R-:W-:Y:S02]  /*0cc0*/  FFMA R233, R60, R16.reuse, R233 ;  /* 0x000000103ce97223 */ /* 0x080fe400000000e9 */
[-C--:B------:R-:W-:Y:S01]  /*0cd0*/  FFMA R231, R56, R16.reuse, R231 ;  /* 0x0000001038e77223 */ /* 0x080fe200000000e7 */
[----:B------:R-:W0:Y:S01]  /*0ce0*/  LDS R32, [R6.X4+0x5b0] ;  /* 0x0005b00006207984 */ /* 0x000e220000004800 */
[-C--:B------:R-:W-:Y:S02]  /*0cf0*/  FFMA R229, R52, R16.reuse, R229 ;  /* 0x0000001034e57223 */ /* 0x080fe400000000e5 */
[-C--:B------:R-:W-:Y:S01]  /*0d00*/  FFMA R227, R40, R16.reuse, R227 ;  /* 0x0000001028e37223 */ /* 0x080fe200000000e3 */
[----:B------:R-:W0:Y:S01]  /*0d10*/  LDS R10, [R6.X4+0x620] ;  /* 0x00062000060a7984 */ /* 0x000e220000004800 */
[----:B------:R-:W-:-:S02]  /*0d20*/  FFMA R225, R48, R16, R225 ;  /* 0x0000001030e17223 */ /* 0x000fc400000000e1 */
[-C--:B------:R-:W-:Y:S01]  /*0d30*/  FFMA R126, R44, R112.reuse, R143 ;  /* 0x000000702c7e7223 */ /* 0x080fe2000000008f */
[----:B------:R-:W0:Y:S01]  /*0d40*/  LDS R16, [R6.X4+0x690] ;  /* 0x0006900006107984 */ /* 0x000e220000004800 */
[-C--:B------:R-:W-:Y:S02]  /*0d50*/  FFMA R124, R68, R112.reuse, R141 ;  /* 0x00000070447c7223 */ /* 0x080fe4000000008d */
[-C--:B------:R-:W-:Y:S02]  /*0d60*/  FFMA R122, R64, R112.reuse, R139 ;  /* 0x00000070407a7223 */ /* 0x080fe4000000008b */
[-C--:B------:R-:W-:Y:S02]  /*0d70*/  FFMA R120, R60, R112.reuse, R137 ;  /* 0x000000703c787223 */ /* 0x080fe40000000089 */
[-C--:B------:R-:W-:Y:S02]  /*0d80*/  FFMA R118, R56, R112.reuse, R135 ;  /* 0x0000007038767223 */ /* 0x080fe40000000087 */
[----:B------:R-:W-:-:S02]  /*0d90*/  FFMA R116, R52, R112, R133 ;  /* 0x0000007034747223 */ /* 0x000fc40000000085 */
[-C--:B------:R-:W-:Y:S02]  /*0da0*/  FFMA R114, R40, R112.reuse, R131 ;  /* 0x0000007028727223 */ /* 0x080fe40000000083 */
[----:B------:R-:W-:Y:S02]  /*0db0*/  FFMA R112, R48, R112, R129 ;  /* 0x0000007030707223 */ /* 0x000fe40000000081 */
[----:B------:R-:W1:Y:S01]  /*0dc0*/  LDS R129, [R6.X4+0x700] ;  /* 0x0007000006817984 */ /* 0x000e620000004800 */
[-C--:B------:R-:W-:Y:S02]  /*0dd0*/  FFMA R110, R44, R96.reuse, R127 ;  /* 0x000000602c6e7223 */ /* 0x080fe4000000007f */
[-C--:B------:R-:W-:Y:S02]  /*0de0*/  FFMA R108, R68, R96.reuse, R125 ;  /* 0x00000060446c7223 */ /* 0x080fe4000000007d */
[-C--:B------:R-:W-:Y:S02]  /*0df0*/  FFMA R106, R64, R96.reuse, R123 ;  /* 0x00000060406a7223 */ /* 0x080fe4000000007b */
[----:B------:R-:W-:-:S02]  /*0e00*/  FFMA R104, R60, R96, R121 ;  /* 0x000000603c687223 */ /* 0x000fc40000000079 */
[-C--:B------:R-:W-:Y:S02]  /*0e10*/  FFMA R102, R56, R96.reuse, R119 ;  /* 0x0000006038667223 */ /* 0x080fe40000000077 */
[-C--:B------:R-:W-:Y:S02]  /*0e20*/  FFMA R100, R52, R96.reuse, R117 ;  /* 0x0000006034647223 */ /* 0x080fe40000000075 */
[-C--:B------:R-:W-:Y:S02]  /*0e30*/  FFMA R98, R40, R96.reuse, R115 ;  /* 0x0000006028627223 */ /* 0x080fe40000000073 */
[----:B------:R-:W-:Y:S02]  /*0e40*/  FFMA R96, R48, R96, R113 ;  /* 0x0000006030607223 */ /* 0x000fe40000000071 */
[----:B------:R-:W2:Y:S01]  /*0e50*/  LDS R113, [R6.X4+0x770] ;  /* 0x0007700006717984 */ /* 0x000ea20000004800 */
[-C--:B------:R-:W-:Y:S02]  /*0e60*/  FFMA R190, R44, R176.reuse, R207 ;  /* 0x000000b02cbe7223 */ /* 0x080fe400000000cf */
[----:B------:R-:W-:-:S02]  /*0e70*/  FFMA R188, R68, R176, R205 ;  /* 0x000000b044bc7223 */ /* 0x000fc400000000cd */
[-C--:B------:R-:W-:Y:S02]  /*0e80*/  FFMA R186, R64, R176.reuse, R203 ;  /* 0x000000b040ba7223 */ /* 0x080fe400000000cb */
[-C--:B------:R-:W-:Y:S02]  /*0e90*/  FFMA R184, R60, R176.reuse, R201 ;  /* 0x000000b03cb87223 */ /* 0x080fe400000000c9 */
[-C--:B------:R-:W-:Y:S02]  /*0ea0*/  FFMA R182, R56, R176.reuse, R199 ;  /* 0x000000b038b67223 */ /* 0x080fe400000000c7 */
[-C--:B------:R-:W-:Y:S02]  /*0eb0*/  FFMA R180, R52, R176.reuse, R197 ;  /* 0x000000b034b47223 */ /* 0x080fe400000000c5 */
[-C--:B------:R-:W-:Y:S02]  /*0ec0*/  FFMA R178, R40, R176.reuse, R195 ;  /* 0x000000b028b27223 */ /* 0x080fe400000000c3 */
[----:B------:R-:W-:-:S02]  /*0ed0*/  FFMA R176, R48, R176, R193 ;  /* 0x000000b030b07223 */ /* 0x000fc400000000c1 */
[----:B------:R-:W3:Y:S01]  /*0ee0*/  LDS R193, [R6.X4+0x930] ;  /* 0x0009300006c17984 */ /* 0x000ee20000004800 */
[-C--:B0-----:R-:W-:Y:S02]  /*0ef0*/  FFMA R236, R44, R12.reuse, R236 ;  /* 0x0000000c2cec7223 */ /* 0x081fe400000000ec */
[-C--:B------:R-:W-:Y:S02]  /*0f00*/  FFMA R234, R68, R12.reuse, R234 ;  /* 0x0000000c44ea7223 */ /* 0x080fe400000000ea */
[-C--:B------:R-:W-:Y:S02]  /*0f10*/  FFMA R232, R64, R12.reuse, R232 ;  /* 0x0000000c40e87223 */ /* 0x080fe400000000e8 */
[-C--:B------:R-:W-:Y:S02]  /*0f20*/  FFMA R230, R60, R12.reuse, R230 ;  /* 0x0000000c3ce67223 */ /* 0x080fe400000000e6 */
[-C--:B------:R-:W-:Y:S02]  /*0f30*/  FFMA R228, R56, R12.reuse, R228 ;  /* 0x0000000c38e47223 */ /* 0x080fe400000000e4 */
[----:B------:R-:W-:-:S02]  /*0f40*/  FFMA R226, R52, R12, R226 ;  /* 0x0000000c34e27223 */ /* 0x000fc400000000e2 */
[-C--:B------:R-:W-:Y:S02]  /*0f50*/  FFMA R224, R40, R12.reuse, R224 ;  /* 0x0000000c28e07223 */ /* 0x080fe400000000e0 */
[----:B------:R-:W-:Y:S02]  /*0f60*/  FFMA R222, R48, R12, R222 ;  /* 0x0000000c30de7223 */ /* 0x000fe400000000de */
[-C--:B-1----:R-:W-:Y:S02]  /*0f70*/  FFMA R220, R44, R14.reuse, R220 ;  /* 0x0000000e2cdc7223 */ /* 0x082fe400000000dc */
[-C--:B------:R-:W-:Y:S02]  /*0f80*/  FFMA R218, R68, R14.reuse, R218 ;  /* 0x0000000e44da7223 */ /* 0x080fe400000000da */
[-C--:B------:R-:W-:Y:S02]  /*0f90*/  FFMA R251, R64, R14.reuse, R251 ;  /* 0x0000000e40fb7223 */ /* 0x080fe400000000fb */
[----:B------:R-:W-:-:S02]  /*0fa0*/  FFMA R249, R60, R14, R249 ;  /* 0x0000000e3cf97223 */ /* 0x000fc400000000f9 */
[-C--:B------:R-:W-:Y:S02]  /*0fb0*/  FFMA R247, R56, R14.reuse, R247 ;  /* 0x0000000e38f77223 */ /* 0x080fe400000000f7 */
[-C--:B------:R-:W-:Y:S02]  /*0fc0*/  FFMA R245, R52, R14.reuse, R245 ;  /* 0x0000000e34f57223 */ /* 0x080fe400000000f5 */
[-C--:B------:R-:W-:Y:S02]  /*0fd0*/  FFMA R243, R40, R14.reuse, R243 ;  /* 0x0000000e28f37223 */ /* 0x080fe400000000f3 */
[----:B------:R-:W-:Y:S02]  /*0fe0*/  FFMA R241, R48, R14, R241 ;  /* 0x0000000e30f17223 */ /* 0x000fe400000000f1 */
[-C--:B--2---:R-:W-:Y:S02]  /*0ff0*/  FFMA R252, R44, R18.reuse, R252 ;  /* 0x000000122cfc7223 */ /* 0x084fe400000000fc */
[----:B------:R-:W-:-:S02]  /*1000*/  FFMA R250, R68, R18, R250 ;  /* 0x0000001244fa7223 */ /* 0x000fc400000000fa */
[-C--:B------:R-:W-:Y:S02]  /*1010*/  FFMA R248, R64, R18.reuse, R248 ;  /* 0x0000001240f87223 */ /* 0x080fe400000000f8 */
[-C--:B------:R-:W-:Y:S02]  /*1020*/  FFMA R216, R60, R18.reuse, R216 ;  /* 0x000000123cd87223 */ /* 0x080fe400000000d8 */
[-C--:B------:R-:W-:Y:S02]  /*1030*/  FFMA R214, R56, R18.reuse, R214 ;  /* 0x0000001238d67223 */ /* 0x080fe400000000d6 */
[-C--:B------:R-:W-:Y:S02]  /*1040*/  FFMA R212, R52, R18.reuse, R212 ;  /* 0x0000001234d47223 */ /* 0x080fe400000000d4 */
[-C--:B------:R-:W-:Y:S02]  /*1050*/  FFMA R210, R40, R18.reuse, R210 ;  /* 0x0000001228d27223 */ /* 0x080fe400000000d2 */
[----:B------:R-:W-:-:S02]  /*1060*/  FFMA R208, R48, R18, R208 ;  /* 0x0000001230d07223 */ /* 0x000fc400000000d0 */
[-C--:B---3--:R-:W-:Y:S02]  /*1070*/  FFMA R204, R68, R192.reuse, R221 ;  /* 0x000000c044cc7223 */ /* 0x088fe400000000dd */
[-C--:B------:R-:W-:Y:S02]  /*1080*/  FFMA R202, R64, R192.reuse, R219 ;  /* 0x000000c040ca7223 */ /* 0x080fe400000000db */
[-C--:B------:R-:W-:Y:S02]  /*1090*/  FFMA R200, R60, R192.reuse, R217 ;  /* 0x000000c03cc87223 */ /* 0x080fe400000000d9 */
[-C--:B------:R-:W-:Y:S02]  /*10a0*/  FFMA R198, R56, R192.reuse, R215 ;  /* 0x000000c038c67223 */ /* 0x080fe400000000d7 */
[----:B------:R-:W-:Y:S02]  /*10b0*/  FFMA R196, R52, R192, R213 ;  /* 0x000000c034c47223 */ /* 0x000fe400000000d5 */
[----:B----4-:R-:W-:-:S02]  /*10c0*/  FFMA R172, R68, R160, R189 ;  /* 0x000000a044ac7223 */ /* 0x010fc400000000bd */
[-C--:B------:R-:W-:Y:S02]  /*10d0*/  FFMA R170, R64, R160.reuse, R187 ;  /* 0x000000a040aa7223 */ /* 0x080fe400000000bb */
[-C--:B------:R-:W-:Y:S02]  /*10e0*/  FFMA R168, R60, R160.reuse, R185 ;  /* 0x000000a03ca87223 */ /* 0x080fe400000000b9 */
[-C--:B------:R-:W-:Y:S02]  /*10f0*/  FFMA R166, R56, R160.reuse, R183 ;  /* 0x000000a038a67223 */ /* 0x080fe400000000b7 */
[----:B------:R-:W-:Y:S02]  /*1100*/  FFMA R164, R52, R160, R181 ;  /* 0x000000a034a47223 */ /* 0x000fe400000000b5 */
[-C--:B-----5:R-:W-:Y:S02]  /*1110*/  FFMA R156, R68, R144.reuse, R173 ;  /* 0x00000090449c7223 */ /* 0x0a0fe400000000ad */
[----:B------:R-:W-:-:S02]  /*1120*/  FFMA R154, R64, R144, R171 ;  /* 0x00000090409a7223 */ /* 0x000fc400000000ab */
[-C--:B------:R-:W-:Y:S02]  /*1130*/  FFMA R152, R60, R144.reuse, R169 ;  /* 0x000000903c987223 */ /* 0x080fe400000000a9 */
[-C--:B------:R-:W-:Y:S02]  /*1140*/  FFMA R150, R56, R144.reuse, R167 ;  /* 0x0000009038967223 */ /* 0x080fe400000000a7 */
[----:B------:R-:W-:Y:S02]  /*1150*/  FFMA R148, R52, R144, R165 ;  /* 0x0000009034947223 */ /* 0x000fe400000000a5 */
[-C--:B------:R-:W-:Y:S02]  /*1160*/  FFMA R140, R68, R128.reuse, R157 ;  /* 0x00000080448c7223 */ /* 0x080fe4000000009d */
[-C--:B------:R-:W-:Y:S02]  /*1170*/  FFMA R138, R64, R128.reuse, R155 ;  /* 0x00000080408a7223 */ /* 0x080fe4000000009b */
[----:B------:R-:W-:-:S02]  /*1180*/  FFMA R136, R60, R128, R153 ;  /* 0x000000803c887223 */ /* 0x000fc40000000099 */
[-C--:B------:R-:W-:Y:S02]  /*1190*/  FFMA R134, R56, R128.reuse, R151 ;  /* 0x0000008038867223 */ /* 0x080fe40000000097 */
[----:B------:R-:W-:Y:S02]  /*11a0*/  FFMA R132, R52, R128, R149 ;  /* 0x0000008034847223 */ /* 0x000fe40000000095 */
[-C--:B------:R-:W-:Y:S02]  /*11b0*/  FFMA R92, R68, R80.reuse, R109 ;  /* 0x00000050445c7223 */ /* 0x080fe4000000006d */
[-C--:B------:R-:W-:Y:S02]  /*11c0*/  FFMA R90, R64, R80.reuse, R107 ;  /* 0x00000050405a7223 */ /* 0x080fe4000000006b */
[-C--:B------:R-:W-:Y:S02]  /*11d0*/  FFMA R88, R60, R80.reuse, R105 ;  /* 0x000000503c587223 */ /* 0x080fe40000000069 */
[----:B------:R-:W-:-:S02]  /*11e0*/  FFMA R86, R56, R80, R101 ;  /* 0x0000005038567223 */ /* 0x000fc40000000065 */
[----:B------:R-:W-:Y:S02]  /*11f0*/  FFMA R84, R52, R80, R97 ;  /* 0x0000005034547223 */ /* 0x000fe40000000061 */
[-C--:B------:R-:W-:Y:S01]  /*1200*/  FFMA R76, R68, R32.reuse, R81 ;  /* 0x00000020444c7223 */ /* 0x080fe20000000051 */
[----:B------:R-:W-:Y:S01]  /*1210*/  LDS R97, [R6.X4+0xbd0] ;  /* 0x000bd00006617984 */ /* 0x000fe20000004800 */
[-C--:B------:R-:W-:Y:S02]  /*1220*/  FFMA R74, R64, R32.reuse, R77 ;  /* 0x00000020404a7223 */ /* 0x080fe4000000004d */
[-C--:B------:R-:W-:Y:S02]  /*1230*/  FFMA R72, R60, R32.reuse, R73 ;  /* 0x000000203c487223 */ /* 0x080fe40000000049 */
[-C--:B------:R-:W-:Y:S02]  /*1240*/  FFMA R38, R56, R32.reuse, R39 ;  /* 0x0000002038267223 */ /* 0x080fe40000000027 */
[----:B------:R-:W-:-:S02]  /*1250*/  FFMA R36, R52, R32, R37 ;  /* 0x0000002034247223 */ /* 0x000fc40000000025 */
[-C--:B------:R-:W-:Y:S02]  /*1260*/  FFMA R28, R68, R10.reuse, R29 ;  /* 0x0000000a441c7223 */ /* 0x080fe4000000001d */
[-C--:B------:R-:W-:Y:S02]  /*1270*/  FFMA R26, R64, R10.reuse, R27 ;  /* 0x0000000a401a7223 */ /* 0x080fe4000000001b */
[-C--:B------:R-:W-:Y:S02]  /*1280*/  FFMA R24, R60, R10.reuse, R25 ;  /* 0x0000000a3c187223 */ /* 0x080fe40000000019 */
[-C--:B------:R-:W-:Y:S01]  /*1290*/  FFMA R22, R56, R10.reuse, R23 ;  /* 0x0000000a38167223 */ /* 0x080fe20000000017 */
[----:B------:R-:W-:Y:S01]  /*12a0*/  LDS R25, [R6.X4+0xcb0] ;  /* 0x000cb00006197984 */ /* 0x000fe20000004800 */
[----:B------:R-:W-:Y:S02]  /*12b0*/  FFMA R20, R52, R10, R21 ;  /* 0x0000000a34147223 */ /* 0x000fe40000000015 */
[----:B------:R-:W-:-:S02]  /*12c0*/  FFMA R206, R44, R192, R223 ;  /* 0x000000c02cce7223 */ /* 0x000fc400000000df */
[----:B------:R-:W-:Y:S02]  /*12d0*/  FFMA R194, R40, R192, R211 ;  /* 0x000000c028c27223 */ /* 0x000fe400000000d3 */
[-C--:B------:R-:W-:Y:S02]  /*12e0*/  FFMA R174, R44, R160.reuse, R191 ;  /* 0x000000a02cae7223 */ /* 0x080fe400000000bf */
[----:B------:R-:W-:Y:S02]  /*12f0*/  FFMA R162, R40, R160, R179 ;  /* 0x000000a028a27223 */ /* 0x000fe400000000b3 */
[-C--:B------:R-:W-:Y:S02]  /*1300*/  FFMA R158, R44, R144.reuse, R175 ;  /* 0x000000902c9e7223 */ /* 0x080fe400000000af */
        /* <DEDUP_REMOVED lines=10> */
[-C--:B------:R-:W-:Y:S02]  /*13b0*/  FFMA R68, R68, R16.reuse, R95 ;  /* 0x0000001044447223 */ /* 0x080fe4000000005f */
[-C--:B------:R-:W-:Y:S02]  /*13c0*/  FFMA R64, R64, R16.reuse, R91 ;  /* 0x0000001040407223 */ /* 0x080fe4000000005b */
[-C--:B------:R-:W-:Y:S02]  /*13d0*/  FFMA R60, R60, R16.reuse, R87 ;  /* 0x000000103c3c7223 */ /* 0x080fe40000000057 */
[----:B------:R-:W-:-:S02]  /*13e0*/  FFMA R56, R56, R16, R83 ;  /* 0x0000001038387223 */ /* 0x000fc40000000053 */
[-C--:B------:R-:W-:Y:S02]  /*13f0*/  FFMA R52, R52, R16.reuse, R79 ;  /* 0x0000001034347223 */ /* 0x080fe4000000004f */
[----:B------:R-:W-:Y:S02]  /*1400*/  FFMA R14, R40, R16, R75 ;  /* 0x00000010280e7223 */ /* 0x000fe4000000004b */
[C---:B------:R-:W-:Y:S02]  /*1410*/  FFMA R192, R48.reuse, R192, R209 ;  /* 0x000000c030c07223 */ /* 0x040fe400000000d1 */
[C---:B------:R-:W-:Y:S01]  /*1420*/  FFMA R160, R48.reuse, R160, R177 ;  /* 0x000000a030a07223 */ /* 0x040fe200000000b1 */
[----:B------:R-:W-:Y:S01]  /*1430*/  LDS R209, [R6.X4+0x8c0] ;  /* 0x0008c00006d17984 */ /* 0x000fe20000004800 */
[C---:B------:R-:W-:Y:S02]  /*1440*/  FFMA R144, R48.reuse, R144, R161 ;  /* 0x0000009030907223 */ /* 0x040fe400000000a1 */
[C---:B------:R-:W-:Y:S01]  /*1450*/  FFMA R128, R48.reuse, R128, R145 ;  /* 0x0000008030807223 */ /* 0x040fe20000000091 */
[----:B------:R-:W-:Y:S01]  /*1460*/  LDS R177, [R6.X4+0x9a0] ;  /* 0x0009a00006b17984 */ /* 0x000fe20000004800 */
[----:B------:R-:W-:-:S02]  /*1470*/  FFMA R80, R48, R80, R89 ;  /* 0x0000005030507223 */ /* 0x000fc40000000059 */
[C---:B------:R-:W-:Y:S01]  /*1480*/  FFMA R32, R48.reuse, R32, R33 ;  /* 0x0000002030207223 */ /* 0x040fe20000000021 */
[----:B------:R-:W0:Y:S01]  /*1490*/  LDS R89, [R6.X4+0x7e0] ;  /* 0x0007e00006597984 */ /* 0x000e220000004800 */
[C---:B------:R-:W-:Y:S02]  /*14a0*/  FFMA R10, R48.reuse, R10, R17 ;  /* 0x0000000a300a7223 */ /* 0x040fe40000000011 */
[----:B------:R-:W-:Y:S01]  /*14b0*/  FFMA R16, R48, R16, R103 ;  /* 0x0000001030107223 */ /* 0x000fe20000000067 */
[----:B------:R-:W1:Y:S01]  /*14c0*/  LDS R17, [R6.X4+0xc40] ;  /* 0x000c400006117984 */ /* 0x000e620000004800 */
[C---:B------:R-:W-:Y:S02]  /*14d0*/  FFMA R40, R129.reuse, R45, R15 ;  /* 0x0000002d81287223 */ /* 0x040fe4000000000f */
[C---:B------:R-:W-:Y:S01]  /*14e0*/  FFMA R246, R129.reuse, R69, R246 ;  /* 0x0000004581f67223 */ /* 0x040fe200000000f6 */
[----:B------:R-:W-:Y:S01]  /*14f0*/  LDS R33, [R6.X4+0x850] ;  /* 0x0008500006217984 */ /* 0x000fe20000004800 */
[----:B------:R-:W-:-:S02]  /*1500*/  FFMA R44, R129, R65, R13 ;  /* 0x00000041812c7223 */ /* 0x000fc4000000000d */
[C---:B------:R-:W-:Y:S01]  /*1510*/  FFMA R244, R129.reuse, R61, R244 ;  /* 0x0000003d81f47223 */ /* 0x040fe200000000f4 */
[----:B------:R-:W-:Y:S01]  /*1520*/  LDS R161, [R6.X4+0xa10] ;  /* 0x000a100006a17984 */ /* 0x000fe20000004800 */
[C---:B------:R-:W-:Y:S02]  /*1530*/  FFMA R242, R129.reuse, R57, R242 ;  /* 0x0000003981f27223 */ /* 0x040fe400000000f2 */
[C---:B------:R-:W-:Y:S01]  /*1540*/  FFMA R48, R129.reuse, R53, R11 ;  /* 0x0000003581307223 */ /* 0x040fe2000000000b */
[----:B------:R-:W-:Y:S01]  /*1550*/  LDS R145, [R6.X4+0xa80] ;  /* 0x000a800006917984 */ /* 0x000fe20000004800 */
[C---:B------:R-:W-:Y:S02]  /*1560*/  FFMA R240, R129.reuse, R41, R240 ;  /* 0x0000002981f07223 */ /* 0x040fe400000000f0 */
[----:B------:R-:W-:Y:S02]  /*1570*/  FFMA R238, R129, R49, R238 ;  /* 0x0000003181ee7223 */ /* 0x000fe400000000ee */
[----:B------:R-:W2:Y:S01]  /*1580*/  LDS R129, [R6.X4+0xaf0] ;  /* 0x000af00006817984 */ /* 0x000ea20000004800 */
[----:B------:R-:W-:-:S02]  /*1590*/  FFMA R236, R113, R45, R236 ;  /* 0x0000002d71ec7223 */ /* 0x000fc400000000ec */
[C---:B------:R-:W-:Y:S02]  /*15a0*/  FFMA R234, R113.reuse, R69, R234 ;  /* 0x0000004571ea7223 */ /* 0x040fe400000000ea */
[C---:B------:R-:W-:Y:S02]  /*15b0*/  FFMA R232, R113.reuse, R65, R232 ;  /* 0x0000004171e87223 */ /* 0x040fe400000000e8 */
[C---:B------:R-:W-:Y:S02]  /*15c0*/  FFMA R230, R113.reuse, R61, R230 ;  /* 0x0000003d71e67223 */ /* 0x040fe400000000e6 */
[C---:B------:R-:W-:Y:S02]  /*15d0*/  FFMA R228, R113.reuse, R57, R228 ;  /* 0x0000003971e47223 */ /* 0x040fe400000000e4 */
[C---:B------:R-:W-:Y:S02]  /*15e0*/  FFMA R226, R113.reuse, R53, R226 ;  /* 0x0000003571e27223 */ /* 0x040fe400000000e2 */
[----:B------:R-:W-:-:S02]  /*15f0*/  FFMA R224, R113, R41, R224 ;  /* 0x0000002971e07223 */ /* 0x000fc400000000e0 */
[----:B------:R-:W-:Y:S02]  /*1600*/  FFMA R222, R113, R49, R222 ;  /* 0x0000003171de7223 */ /* 0x000fe400000000de */
[----:B------:R-:W3:Y:S01]  /*1610*/  LDS R113, [R6.X4+0xb60] ;  /* 0x000b600006717984 */ /* 0x000ee20000004800 */
[----:B------:R-:W-:-:S03]  /*1620*/  FFMA R197, R193, R53, R196 ;  /* 0x00000035c1c57223 */ /* 0x000fc600000000c4 */
[----:B------:R-:W4:Y:S01]  /*1630*/  LDS R196, [R6.X4+0x1260] ;  /* 0x0012600006c47984 */ /* 0x000f220000004800 */
[C---:B0-----:R-:W-:Y:S02]  /*1640*/  FFMA R220, R89.reuse, R45, R220 ;  /* 0x0000002d59dc7223 */ /* 0x041fe400000000dc */
[C---:B------:R-:W-:Y:S02]  /*1650*/  FFMA R218, R89.reuse, R69, R218 ;  /* 0x0000004559da7223 */ /* 0x040fe400000000da */
[C---:B------:R-:W-:Y:S02]  /*1660*/  FFMA R251, R89.reuse, R65, R251 ;  /* 0x0000004159fb7223 */ /* 0x040fe400000000fb */
[C---:B------:R-:W-:Y:S02]  /*1670*/  FFMA R249, R89.reuse, R61, R249 ;  /* 0x0000003d59f97223 */ /* 0x040fe400000000f9 */
[C---:B------:R-:W-:Y:S02]  /*1680*/  FFMA R247, R89.reuse, R57, R247 ;  /* 0x0000003959f77223 */ /* 0x040fe400000000f7 */
[----:B------:R-:W-:-:S02]  /*1690*/  FFMA R245, R89, R53, R245 ;  /* 0x0000003559f57223 */ /* 0x000fc400000000f5 */
[C---:B------:R-:W-:Y:S02]  /*16a0*/  FFMA R243, R89.reuse, R41, R243 ;  /* 0x0000002959f37223 */ /* 0x040fe400000000f3 */
[----:B------:R-:W-:Y:S02]  /*16b0*/  FFMA R241, R89, R49, R241 ;  /* 0x0000003159f17223 */ /* 0x000fe400000000f1 */
[-C--:B-1----:R-:W-:Y:S02]  /*16c0*/  FFMA R95, R17, R45.reuse, R94 ;  /* 0x0000002d115f7223 */ /* 0x082fe4000000005e */
[C---:B--2---:R-:W-:Y:S02]  /*16d0*/  FFMA R143, R129.reuse, R45, R142 ;  /* 0x0000002d818f7223 */ /* 0x044fe4000000008e */
[C---:B------:R-:W-:Y:S02]  /*16e0*/  FFMA R141, R129.reuse, R69, R140 ;  /* 0x00000045818d7223 */ /* 0x040fe4000000008c */
[----:B------:R-:W-:-:S02]  /*16f0*/  FFMA R139, R129, R65, R138 ;  /* 0x00000041818b7223 */ /* 0x000fc4000000008a */
[C---:B------:R-:W-:Y:S02]  /*1700*/  FFMA R137, R129.reuse, R61, R136 ;  /* 0x0000003d81897223 */ /* 0x040fe40000000088 */
[C---:B------:R-:W-:Y:S02]  /*1710*/  FFMA R135, R129.reuse, R57, R134 ;  /* 0x0000003981877223 */ /* 0x040fe40000000086 */
[C---:B------:R-:W-:Y:S02]  /*1720*/  FFMA R133, R129.reuse, R53, R132 ;  /* 0x0000003581857223 */ /* 0x040fe40000000084 */
[C---:B------:R-:W-:Y:S01]  /*1730*/  FFMA R131, R129.reuse, R41, R130 ;  /* 0x0000002981837223 */ /* 0x040fe20000000082 */
[----:B------:R-:W-:Y:S01]  /*1740*/  LDS R132, [R6.X4+0x10a0] ;  /* 0x0010a00006847984 */ /* 0x000fe20000004800 */
[----:B------:R-:W-:Y:S02]  /*1750*/  FFMA R129, R129, R49, R128 ;  /* 0x0000003181817223 */ /* 0x000fe40000000080 */
[C---:B------:R-:W-:Y:S01]  /*1760*/  FFMA R11, R17.reuse, R69, R92 ;  /* 0x00000045110b7223 */ /* 0x040fe2000000005c */
[----:B------:R-:W0:Y:S01]  /*1770*/  LDS R128, [R6.X4+0xd90] ;  /* 0x000d900006807984 */ /* 0x000e220000004800 */
[----:B------:R-:W-:-:S02]  /*1780*/  FFMA R93, R17, R65, R90 ;  /* 0x00000041115d7223 */ /* 0x000fc4000000005a */
[C---:B------:R-:W-:Y:S02]  /*1790*/  FFMA R13, R17.reuse, R61, R88 ;  /* 0x0000003d110d7223 */ /* 0x040fe40000000058 */
[C---:B------:R-:W-:Y:S02]  /*17a0*/  FFMA R91, R17.reuse, R57, R86 ;  /* 0x00000039115b7223 */ /* 0x040fe40000000056 */
[C---:B------:R-:W-:Y:S02]  /*17b0*/  FFMA R15, R17.reuse, R53, R84 ;  /* 0x00000035110f7223 */ /* 0x040fe40000000054 */
[----:B------:R-:W-:Y:S01]  /*17c0*/  FFMA R89, R17, R41, R82 ;  /* 0x0000002911597223 */ /* 0x000fe20000000052 */
[----:B------:R-:W-:Y:S01]  /*17d0*/  LDS R84, [R6.X4+0xf50] ;  /* 0x000f500006547984 */ /* 0x000fe20000004800 */
[----:B---3--:R-:W-:Y:S02]  /*17e0*/  FFMA R127, R113, R45, R126 ;  /* 0x0000002d717f7223 */ /* 0x008fe4000000007e */
[----:B------:R-:W-:-:S02]  /*17f0*/  FFMA R17, R17, R49, R80 ;  /* 0x0000003111117223 */ /* 0x000fc40000000050 */
[----:B------:R-:W1:Y:S01]  /*1800*/  LDS R80, [R6.X4+0xee0] ;  /* 0x000ee00006507984 */ /* 0x000e620000004800 */
[C---:B------:R-:W-:Y:S02]  /*1810*/  FFMA R239, R33.reuse, R45, R239 ;  /* 0x0000002d21ef7223 */ /* 0x040fe400000000ef */
[C---:B------:R-:W-:Y:S02]  /*1820*/  FFMA R237, R33.reuse, R69, R237 ;  /* 0x0000004521ed7223 */ /* 0x040fe400000000ed */
[C---:B------:R-:W-:Y:S02]  /*1830*/  FFMA R235, R33.reuse, R65, R235 ;  /* 0x0000004121eb7223 */ /* 0x040fe400000000eb */
[C---:B------:R-:W-:Y:S02]  /*1840*/  FFMA R233, R33.reuse, R61, R233 ;  /* 0x0000003d21e97223 */ /* 0x040fe400000000e9 */
[C---:B------:R-:W-:Y:S02]  /*1850*/  FFMA R231, R33.reuse, R57, R231 ;  /* 0x0000003921e77223 */ /* 0x040fe400000000e7 */
[----:B------:R-:W-:-:S02]  /*1860*/  FFMA R229, R33, R53, R229 ;  /* 0x0000003521e57223 */ /* 0x000fc400000000e5 */
[C---:B------:R-:W-:Y:S02]  /*1870*/  FFMA R227, R33.reuse, R41, R227 ;  /* 0x0000002921e37223 */ /* 0x040fe400000000e3 */
[----:B------:R-:W-:Y:S02]  /*1880*/  FFMA R225, R33, R49, R225 ;  /* 0x0000003121e17223 */ /* 0x000fe400000000e1 */
[C---:B------:R-:W-:Y:S01]  /*1890*/  FFMA R183, R177.reuse, R57, R182 ;  /* 0x00000039b1b77223 */ /* 0x040fe200000000b6 */
[----:B------:R-:W2:Y:S01]  /*18a0*/  LDS R33, [R6.X4+0xd20] ;  /* 0x000d200006217984 */ /* 0x000ea20000004800 */
[-C--:B------:R-:W-:Y:S02]  /*18b0*/  FFMA R181, R177, R53.reuse, R180 ;  /* 0x00000035b1b57223 */ /* 0x080fe400000000b4 */
[-C--:B------:R-:W-:Y:S01]  /*18c0*/  FFMA R165, R161, R53.reuse, R164 ;  /* 0x00000035a1a57223 */ /* 0x080fe200000000a4 */
[----:B------:R-:W-:Y:S01]  /*18d0*/  LDS R180, [R6.X4+0x11f0] ;  /* 0x0011f00006b47984 */ /* 0x000fe20000004800 */
[----:B------:R-:W-:-:S02]  /*18e0*/  FFMA R149, R145, R53, R148 ;  /* 0x0000003591957223 */ /* 0x000fc40000000094 */
[----:B----4-:R-:W-:Y:S01]  /*18f0*/  FFMA R182, R196, R46, R127 ;  /* 0x0000002ec4b67223 */ /* 0x010fe2000000007f */
[----:B------:R-:W3:Y:S04]  /*1900*/  LDS R164, [R6.X4+0x1180] ;  /* 0x0011800006a47984 */ /* 0x000ee80000004800 */
[----:B------:R-:W4:Y:S04]  /*1910*/  LDS R148, [R6.X4+0x1110] ;  /* 0x0011100006947984 */ /* 0x000f280000004800 */
[----:B------:R-:W5:Y:S01]  /*1920*/  LDS R127, [R6.X4+0x15e0] ;  /* 0x0015e000067f7984 */ /* 0x000f620000004800 */
[----:B------:R-:W-:-:S02]  /*1930*/  FFMA R111, R97, R45, R110 ;  /* 0x0000002d616f7223 */ /* 0x000fc4000000006e */
[C---:B------:R-:W-:Y:S02]  /*1940*/  FFMA R109, R97.reuse, R69, R108 ;  /* 0x00000045616d7223 */ /* 0x040fe4000000006c */
[C---:B------:R-:W-:Y:S02]  /*1950*/  FFMA R107, R97.reuse, R65, R106 ;  /* 0x00000041616b7223 */ /* 0x040fe4000000006a */
[C---:B------:R-:W-:Y:S02]  /*1960*/  FFMA R105, R97.reuse, R61, R104 ;  /* 0x0000003d61697223 */ /* 0x040fe40000000068 */
[C---:B------:R-:W-:Y:S02]  /*1970*/  FFMA R103, R97.reuse, R57, R102 ;  /* 0x0000003961677223 */ /* 0x040fe40000000066 */
[C---:B------:R-:W-:Y:S02]  /*1980*/  FFMA R101, R97.reuse, R53, R100 ;  /* 0x0000003561657223 */ /* 0x040fe40000000064 */
[C---:B------:R-:W-:Y:S01]  /*1990*/  FFMA R99, R97.reuse, R41, R98 ;  /* 0x0000002961637223 */ /* 0x040fe20000000062 */
[----:B------:R-:W-:Y:S01]  /*19a0*/  LDS R100, [R6.X4+0xfc0] ;  /* 0x000fc00006647984 */ /* 0x000fe20000004800 */
[----:B------:R-:W-:-:S02]  /*19b0*/  FFMA R97, R97, R49, R96 ;  /* 0x0000003161617223 */ /* 0x000fc40000000060 */
[----:B------:R-:W-:Y:S01]  /*19c0*/  FFMA R159, R145, R45, R158 ;  /* 0x0000002d919f7223 */ /* 0x000fe2000000009e */
[----:B------:R-:W2:Y:S01]  /*19d0*/  LDS R96, [R6.X4+0xe70] ;  /* 0x000e700006607984 */ /* 0x000ea20000004800 */
[-C--:B0-----:R-:W-:Y:S02]  /*19e0*/  FFMA R39, R128, R53.reuse, R52 ;  /* 0x0000003580277223 */ /* 0x081fe40000000034 */
[----:B------:R-:W-:Y:S02]  /*19f0*/  FFMA R213, R209, R53, R212 ;  /* 0x00000035d1d57223 */ /* 0x000fe400000000d4 */
[----:B------:R-:W-:Y:S01]  /*1a00*/  FFMA R175, R161, R45, R174 ;  /* 0x0000002da1af7223 */ /* 0x000fe200000000ae */
[----:B------:R-:W-:Y:S01]  /*1a10*/  LDS R212, [R6.X4+0x12d0] ;  /* 0x0012d00006d47984 */ /* 0x000fe20000004800 */
[C---:B------:R-:W-:Y:S02]  /*1a20*/  FFMA R121, R113.reuse, R61, R120 ;  /* 0x0000003d71797223 */ /* 0x040fe40000000078 */
[----:B------:R-:W-:-:S02]  /*1a30*/  FFMA R117, R113, R53, R116 ;  /* 0x0000003571757223 */ /* 0x000fc40000000074 */
[----:B-1----:R-:W-:Y:S01]  /*1a40*/  FFMA R52, R80, R58, R247 ;  /* 0x0000003a50347223 */ /* 0x002fe200000000f7 */
[----:B------:R-:W0:Y:S01]  /*1a50*/  LDS R116, [R6.X4+0x1030] ;  /* 0x0010300006747984 */ /* 0x000e220000004800 */
[C---:B------:R-:W-:Y:S02]  /*1a60*/  FFMA R125, R113.reuse, R69, R124 ;  /* 0x00000045717d7223 */ /* 0x040fe4000000007c */
[C---:B------:R-:W-:Y:S02]  /*1a70*/  FFMA R123, R113.reuse, R65, R122 ;  /* 0x00000041717b7223 */ /* 0x040fe4000000007a */
[C---:B------:R-:W-:Y:S02]  /*1a80*/  FFMA R119, R113.reuse, R57, R118 ;  /* 0x0000003971777223 */ /* 0x040fe40000000076 */
[C---:B------:R-:W-:Y:S02]  /*1a90*/  FFMA R115, R113.reuse, R41, R114 ;  /* 0x0000002971737223 */ /* 0x040fe40000000072 */
[----:B------:R-:W-:-:S02]  /*1aa0*/  FFMA R113, R113, R49, R112 ;  /* 0x0000003171717223 */ /* 0x000fc40000000070 */
[-C--:B------:R-:W-:Y:S01]  /*1ab0*/  FFMA R217, R209, R61.reuse, R216 ;  /* 0x0000003dd1d97223 */ /* 0x080fe200000000d8 */
[----:B------:R-:W1:Y:S01]  /*1ac0*/  LDS R112, [R6.X4+0xe00] ;  /* 0x000e000006707984 */ /* 0x000e620000004800 */
[----:B------:R-:W-:Y:S02]  /*1ad0*/  FFMA R201, R193, R61, R200 ;  /* 0x0000003dc1c97223 */ /* 0x000fe400000000c8 */
[C---:B------:R-:W-:Y:S02]  /*1ae0*/  FFMA R189, R177.reuse, R69, R188 ;  /* 0x00000045b1bd7223 */ /* 0x040fe400000000bc */
[-C--:B------:R-:W-:Y:S02]  /*1af0*/  FFMA R185, R177, R61.reuse, R184 ;  /* 0x0000003db1b97223 */ /* 0x080fe400000000b8 */
[C---:B------:R-:W-:Y:S02]  /*1b00*/  FFMA R169, R161.reuse, R61, R168 ;  /* 0x0000003da1a97223 */ /* 0x040fe400000000a8 */
[----:B------:R-:W-:-:S02]  /*1b10*/  FFMA R167, R161, R57, R166 ;  /* 0x00000039a1a77223 */ /* 0x000fc400000000a6 */
[C---:B------:R-:W-:Y:S02]  /*1b20*/  FFMA R153, R145.reuse, R61, R152 ;  /* 0x0000003d91997223 */ /* 0x040fe40000000098 */
[----:B------:R-:W-:Y:S02]  /*1b30*/  FFMA R151, R145, R57, R150 ;  /* 0x0000003991977223 */ /* 0x000fe40000000096 */
[C---:B------:R-:W-:Y:S02]  /*1b40*/  FFMA R21, R25.reuse, R61, R72 ;  /* 0x0000003d19157223 */ /* 0x040fe40000000048 */
[----:B------:R-:W-:Y:S02]  /*1b50*/  FFMA R81, R25, R41, R34 ;  /* 0x0000002919517223 */ /* 0x000fe40000000022 */
[C---:B--2---:R-:W-:Y:S01]  /*1b60*/  FFMA R77, R33.reuse, R65, R26 ;  /* 0x00000041214d7223 */ /* 0x044fe2000000001a */
[----:B------:R-:W-:Y:S01]  /*1b70*/  LDS R34, [R6.X4+0x1420] ;  /* 0x0014200006227984 */ /* 0x000fe20000004800 */
[----:B------:R-:W-:-:S02]  /*1b80*/  FFMA R29, R33, R61, R24 ;  /* 0x0000003d211d7223 */ /* 0x000fc40000000018 */
[----:B------:R-:W-:Y:S01]  /*1b90*/  FFMA R73, R33, R41, R18 ;  /* 0x0000002921497223 */ /* 0x000fe20000000012 */
[----:B------:R-:W-:Y:S01]  /*1ba0*/  LDS R26, [R6.X4+0x13b0] ;  /* 0x0013b000061a7984 */ /* 0x000fe20000004800 */
[----:B------:R-:W-:Y:S02]  /*1bb0*/  FFMA R37, R128, R61, R60 ;  /* 0x0000003d80257223 */ /* 0x000fe4000000003c */
[-C--:B---3--:R-:W-:Y:S01]  /*1bc0*/  FFMA R150, R164, R46.reuse, R159 ;  /* 0x0000002ea4967223 */ /* 0x088fe2000000009f */
[----:B------:R-:W2:Y:S01]  /*1bd0*/  LDS R18, [R6.X4+0x1340] ;  /* 0x0013400006127984 */ /* 0x000ea20000004800 */
[----:B------:R-:W-:Y:S02]  /*1be0*/  FFMA R166, R180, R46, R143 ;  /* 0x0000002eb4a67223 */ /* 0x000fe4000000008f */
[----:B------:R-:W-:Y:S01]  /*1bf0*/  FFMA R188, R196, R62, R121 ;  /* 0x0000003ec4bc7223 */ /* 0x000fe20000000079 */
[----:B------:R-:W3:Y:S01]  /*1c00*/  LDS R61, [R6.X4+0x1490] ;  /* 0x00149000063d7984 */ /* 0x000ee20000004800 */
[----:B----4-:R-:W-:-:S02]  /*1c10*/  FFMA R134, R148, R46, R175 ;  /* 0x0000002e94867223 */ /* 0x010fc400000000af */
[----:B-----5:R-:W-:Y:S01]  /*1c20*/  FFMA R121, R127, R59, R52 ;  /* 0x0000003b7f797223 */ /* 0x020fe20000000034 */
[----:B------:R-:W4:Y:S01]  /*1c30*/  LDS R143, [R6.X4+0x1650] ;  /* 0x00165000068f7984 */ /* 0x000f220000004800 */
[----:B------:R-:W-:-:S03]  /*1c40*/  FFMA R23, R25, R53, R36 ;  /* 0x0000003519177223 */ /* 0x000fc60000000024 */
[----:B------:R-:W5:Y:S01]  /*1c50*/  LDS R159, [R6.X4+0x16c0] ;  /* 0x0016c000069f7984 */ /* 0x000f620000004800 */
[----:B------:R-:W-:-:S03]  /*1c60*/  FFMA R31, R33, R53, R20 ;  /* 0x00000035211f7223 */ /* 0x000fc60000000014 */
[----:B------:R-:W0:Y:S04]  /*1c70*/  LDS R175, [R6.X4+0x1730] ;  /* 0x0017300006af7984 */ /* 0x000e280000004800 */
[----:B------:R-:W0:Y:S04]  /*1c80*/  LDS R52, [R6.X4+0x1960] ;  /* 0x0019600006347984 */ /* 0x000e280000004800 */
[----:B------:R-:W0:Y:S01]  /*1c90*/  LDS R53, [R6.X4+0x1500] ;  /* 0x0015000006357984 */ /* 0x000e220000004800 */
[C---:B------:R-:W-:Y:S02]  /*1ca0*/  FFMA R223, R209.reuse, R45, R252 ;  /* 0x0000002dd1df7223 */ /* 0x040fe400000000fc */
[----:B------:R-:W-:-:S02]  /*1cb0*/  FFMA R221, R209, R69, R250 ;  /* 0x00000045d1dd7223 */ /* 0x000fc400000000fa */
[C---:B------:R-:W-:Y:S02]  /*1cc0*/  FFMA R219, R209.reuse, R65, R248 ;  /* 0x00000041d1db7223 */ /* 0x040fe400000000f8 */
[C---:B------:R-:W-:Y:S02]  /*1cd0*/  FFMA R215, R209.reuse, R57, R214 ;  /* 0x00000039d1d77223 */ /* 0x040fe400000000d6 */
[C---:B------:R-:W-:Y:S02]  /*1ce0*/  FFMA R211, R209.reuse, R41, R210 ;  /* 0x00000029d1d37223 */ /* 0x040fe400000000d2 */
[----:B------:R-:W-:Y:S02]  /*1cf0*/  FFMA R209, R209, R49, R208 ;  /* 0x00000031d1d17223 */ /* 0x000fe400000000d0 */
[C---:B------:R-:W-:Y:S02]  /*1d00*/  FFMA R207, R193.reuse, R45, R206 ;  /* 0x0000002dc1cf7223 */ /* 0x040fe400000000ce */
[----:B------:R-:W-:-:S02]  /*1d10*/  FFMA R203, R193, R65, R202 ;  /* 0x00000041c1cb7223 */ /* 0x000fc400000000ca */
[----:B------:R-:W-:Y:S02]  /*1d20*/  FFMA R199, R193, R57, R198 ;  /* 0x00000039c1c77223 */ /* 0x000fe400000000c6 */
[-C--:B------:R-:W-:Y:S02]  /*1d30*/  FFMA R187, R177, R65.reuse, R186 ;  /* 0x00000041b1bb7223 */ /* 0x080fe400000000ba */
[-C--:B------:R-:W-:Y:S02]  /*1d40*/  FFMA R171, R161, R65.reuse, R170 ;  /* 0x00000041a1ab7223 */ /* 0x080fe400000000aa */
[-C--:B------:R-:W-:Y:S02]  /*1d50*/  FFMA R155, R145, R65.reuse, R154 ;  /* 0x00000041919b7223 */ /* 0x080fe4000000009a */
[C---:B------:R-:W-:Y:S02]  /*1d60*/  FFMA R85, R25.reuse, R65, R74 ;  /* 0x0000004119557223 */ /* 0x040fe4000000004a */
[----:B------:R-:W-:-:S02]  /*1d70*/  FFMA R83, R25, R57, R38 ;  /* 0x0000003919537223 */ /* 0x000fc40000000026 */
[----:B------:R-:W-:Y:S02]  /*1d80*/  FFMA R75, R33, R57, R22 ;  /* 0x00000039214b7223 */ /* 0x000fe40000000016 */
[C---:B------:R-:W-:Y:S02]  /*1d90*/  FFMA R65, R128.reuse, R65, R64 ;  /* 0x0000004180417223 */ /* 0x040fe40000000040 */
[----:B------:R-:W-:Y:S02]  /*1da0*/  FFMA R57, R128, R57, R56 ;  /* 0x0000003980397223 */ /* 0x000fe40000000038 */
[C---:B------:R-:W-:Y:S02]  /*1db0*/  FFMA R205, R193.reuse, R69, R204 ;  /* 0x00000045c1cd7223 */ /* 0x040fe400000000cc */
[----:B------:R-:W-:Y:S02]  /*1dc0*/  FFMA R195, R193, R41, R194 ;  /* 0x00000029c1c37223 */ /* 0x000fe400000000c2 */
[----:B------:R-:W-:-:S02]  /*1dd0*/  FFMA R191, R177, R45, R190 ;  /* 0x0000002db1bf7223 */ /* 0x000fc400000000be */
[C---:B------:R-:W-:Y:S02]  /*1de0*/  FFMA R157, R145.reuse, R69, R156 ;  /* 0x00000045919d7223 */ /* 0x040fe4000000009c */
[----:B------:R-:W-:Y:S02]  /*1df0*/  FFMA R147, R145, R41, R146 ;  /* 0x0000002991937223 */ /* 0x000fe40000000092 */
[C---:B------:R-:W-:Y:S02]  /*1e00*/  FFMA R87, R25.reuse, R45, R78 ;  /* 0x0000002d19577223 */ /* 0x040fe4000000004e */
[-C--:B------:R-:W-:Y:S02]  /*1e10*/  FFMA R19, R25, R69.reuse, R76 ;  /* 0x0000004519137223 */ /* 0x080fe4000000004c */
[----:B------:R-:W-:Y:S02]  /*1e20*/  FFMA R35, R128, R69, R68 ;  /* 0x0000004580237223 */ /* 0x000fe40000000044 */
        /* <DEDUP_REMOVED lines=8> */
[C---:B------:R-:W-:Y:S02]  /*1eb0*/  FFMA R220, R80.reuse, R46, R220 ;  /* 0x0000002e50dc7223 */ /* 0x040fe400000000dc */
[C---:B------:R-:W-:Y:S02]  /*1ec0*/  FFMA R218, R80.reuse, R70, R218 ;  /* 0x0000004650da7223 */ /* 0x040fe400000000da */
[C---:B------:R-:W-:Y:S02]  /*1ed0*/  FFMA R216, R80.reuse, R66, R251 ;  /* 0x0000004250d87223 */ /* 0x040fe400000000fb */
[C---:B------:R-:W-:Y:S02]  /*1ee0*/  FFMA R214, R80.reuse, R62, R249 ;  /* 0x0000003e50d67223 */ /* 0x040fe400000000f9 */
[----:B------:R-:W-:-:S02]  /*1ef0*/  FFMA R56, R80, R54, R245 ;  /* 0x0000003650387223 */ /* 0x000fc400000000f5 */
[C---:B------:R-:W-:Y:S02]  /*1f00*/  FFMA R60, R80.reuse, R42, R243 ;  /* 0x0000002a503c7223 */ /* 0x040fe400000000f3 */
[----:B------:R-:W-:Y:S02]  /*1f10*/  FFMA R64, R80, R50, R241 ;  /* 0x0000003250407223 */ /* 0x000fe400000000f1 */
[----:B------:R-:W-:Y:S02]  /*1f20*/  FFMA R193, R193, R49, R192 ;  /* 0x00000031c1c17223 */ /* 0x000fe400000000c0 */
[C---:B------:R-:W-:Y:S02]  /*1f30*/  FFMA R173, R161.reuse, R69, R172 ;  /* 0x00000045a1ad7223 */ /* 0x040fe400000000ac */
[----:B------:R-:W-:Y:S02]  /*1f40*/  FFMA R163, R161, R41, R162 ;  /* 0x00000029a1a37223 */ /* 0x000fe400000000a2 */
[----:B------:R-:W-:-:S02]  /*1f50*/  FFMA R145, R145, R49, R144 ;  /* 0x0000003191917223 */ /* 0x000fc40000000090 */
[C---:B------:R-:W-:Y:S02]  /*1f60*/  FFMA R68, R84.reuse, R46, R239 ;  /* 0x0000002e54447223 */ /* 0x040fe400000000ef */
[C---:B------:R-:W-:Y:S01]  /*1f70*/  FFMA R72, R84.reuse, R70, R237 ;  /* 0x0000004654487223 */ /* 0x040fe200000000ed */
[----:B------:R-:W-:Y:S01]  /*1f80*/  LDS R239, [R6.X4+0x18f0] ;  /* 0x0018f00006ef7984 */ /* 0x000fe20000004800 */
[C---:B------:R-:W-:Y:S02]  /*1f90*/  FFMA R74, R84.reuse, R66, R235 ;  /* 0x00000042544a7223 */ /* 0x040fe400000000eb */
[C---:B------:R-:W-:Y:S02]  /*1fa0*/  FFMA R76, R84.reuse, R62, R233 ;  /* 0x0000003e544c7223 */ /* 0x040fe400000000e9 */
[C---:B------:R-:W-:Y:S02]  /*1fb0*/  FFMA R78, R84.reuse, R58, R231 ;  /* 0x0000003a544e7223 */ /* 0x040fe400000000e7 */
[----:B------:R-:W-:-:S02]  /*1fc0*/  FFMA R80, R84, R54, R229 ;  /* 0x0000003654507223 */ /* 0x000fc400000000e5 */
[----:B------:R-:W-:Y:S02]  /*1fd0*/  FFMA R82, R84, R42, R227 ;  /* 0x0000002a54527223 */ /* 0x000fe400000000e3 */
[C---:B------:R-:W-:Y:S02]  /*1fe0*/  FFMA R86, R100.reuse, R46, R223 ;  /* 0x0000002e64567223 */ /* 0x040fe400000000df */
[C---:B------:R-:W-:Y:S01]  /*1ff0*/  FFMA R88, R100.reuse, R70, R221 ;  /* 0x0000004664587223 */ /* 0x040fe200000000dd */
[----:B------:R-:W-:Y:S01]  /*2000*/  LDS R223, [R6.X4+0x1880] ;  /* 0x0018800006df7984 */ /* 0x000fe20000004800 */
[C---:B------:R-:W-:Y:S02]  /*2010*/  FFMA R90, R100.reuse, R66, R219 ;  /* 0x00000042645a7223 */ /* 0x040fe400000000db */
[C---:B------:R-:W-:Y:S02]  /*2020*/  FFMA R92, R100.reuse, R62, R217 ;  /* 0x0000003e645c7223 */ /* 0x040fe400000000d9 */
[----:B------:R-:W-:-:S02]  /*2030*/  FFMA R94, R100, R58, R215 ;  /* 0x0000003a645e7223 */ /* 0x000fc400000000d7 */
[C---:B------:R-:W-:Y:S02]  /*2040*/  FFMA R96, R100.reuse, R54, R213 ;  /* 0x0000003664607223 */ /* 0x040fe400000000d5 */
[----:B------:R-:W-:Y:S02]  /*2050*/  FFMA R98, R100, R42, R211 ;  /* 0x0000002a64627223 */ /* 0x000fe400000000d3 */
[----:B------:R-:W-:Y:S02]  /*2060*/  FFMA R179, R177, R41, R178 ;  /* 0x00000029b1b37223 */ /* 0x000fe400000000b2 */
[----:B------:R-:W-:Y:S02]  /*2070*/  FFMA R161, R161, R49, R160 ;  /* 0x00000031a1a17223 */ /* 0x000fe400000000a0 */
[C---:B------:R-:W-:Y:S02]  /*2080*/  FFMA R79, R33.reuse, R45, R30 ;  /* 0x0000002d214f7223 */ /* 0x040fe4000000001e */
[----:B------:R-:W-:-:S02]  /*2090*/  FFMA R27, R33, R69, R28 ;  /* 0x00000045211b7223 */ /* 0x000fc4000000001c */
[-C--:B------:R-:W-:Y:S02]  /*20a0*/  FFMA R84, R84, R50.reuse, R225 ;  /* 0x0000003254547223 */ /* 0x080fe400000000e1 */
[----:B------:R-:W-:Y:S02]  /*20b0*/  FFMA R100, R100, R50, R209 ;  /* 0x0000003264647223 */ /* 0x000fe400000000d1 */
[----:B0-----:R-:W-:Y:S02]  /*20c0*/  FFMA R102, R116, R46, R207 ;  /* 0x0000002e74667223 */ /* 0x001fe400000000cf */
[C---:B------:R-:W-:Y:S01]  /*20d0*/  FFMA R184, R196.reuse, R70, R125 ;  /* 0x00000046c4b87223 */ /* 0x040fe2000000007d */
[----:B------:R-:W-:Y:S01]  /*20e0*/  LDS R207, [R6.X4+0x1810] ;  /* 0x0018100006cf7984 */ /* 0x000fe20000004800 */
[C---:B------:R-:W-:Y:S02]  /*20f0*/  FFMA R186, R196.reuse, R66, R123 ;  /* 0x00000042c4ba7223 */ /* 0x040fe4000000007b */
[----:B------:R-:W-:-:S02]  /*2100*/  FFMA R190, R196, R58, R119 ;  /* 0x0000003ac4be7223 */ /* 0x000fc40000000077 */
[C---:B------:R-:W-:Y:S02]  /*2110*/  FFMA R192, R196.reuse, R54, R117 ;  /* 0x00000036c4c07223 */ /* 0x040fe40000000075 */
[----:B------:R-:W-:Y:S02]  /*2120*/  FFMA R194, R196, R42, R115 ;  /* 0x0000002ac4c27223 */ /* 0x000fe40000000073 */
[----:B------:R-:W-:Y:S02]  /*2130*/  FFMA R198, R212, R46, R111 ;  /* 0x0000002ed4c67223 */ /* 0x000fe4000000006f */
[-C--:B------:R-:W-:Y:S01]  /*2140*/  FFMA R177, R177, R49.reuse, R176 ;  /* 0x00000031b1b17223 */ /* 0x080fe200000000b0 */
[----:B------:R-:W0:Y:S01]  /*2150*/  LDS R111, [R6.X4+0x1570] ;  /* 0x00157000066f7984 */ /* 0x000e220000004800 */
[-C--:B------:R-:W-:Y:S02]  /*2160*/  FFMA R25, R25, R49.reuse, R32 ;  /* 0x0000003119197223 */ /* 0x080fe40000000020 */
[----:B------:R-:W-:-:S02]  /*2170*/  FFMA R33, R33, R49, R10 ;  /* 0x0000003121217223 */ /* 0x000fc4000000000a */
[----:B------:R-:W-:Y:S02]  /*2180*/  FFMA R196, R196, R50, R113 ;  /* 0x00000032c4c47223 */ /* 0x000fe40000000071 */
[C---:B------:R-:W-:Y:S02]  /*2190*/  FFMA R45, R128.reuse, R45, R12 ;  /* 0x0000002d802d7223 */ /* 0x040fe4000000000c */
[C---:B------:R-:W-:Y:S02]  /*21a0*/  FFMA R41, R128.reuse, R41, R14 ;  /* 0x0000002980297223 */ /* 0x040fe4000000000e */
[----:B------:R-:W-:Y:S02]  /*21b0*/  FFMA R49, R128, R49, R16 ;  /* 0x0000003180317223 */ /* 0x000fe40000000010 */
[C---:B-1----:R-:W-:Y:S02]  /*21c0*/  FFMA R40, R112.reuse, R46, R40 ;  /* 0x0000002e70287223 */ /* 0x042fe40000000028 */
[----:B------:R-:W-:-:S02]  /*21d0*/  FFMA R246, R112, R70, R246 ;  /* 0x0000004670f67223 */ /* 0x000fc400000000f6 */
[C---:B------:R-:W-:Y:S02]  /*21e0*/  FFMA R44, R112.reuse, R66, R44 ;  /* 0x00000042702c7223 */ /* 0x040fe4000000002c */
[C---:B------:R-:W-:Y:S02]  /*21f0*/  FFMA R244, R112.reuse, R62, R244 ;  /* 0x0000003e70f47223 */ /* 0x040fe400000000f4 */
[C---:B------:R-:W-:Y:S02]  /*2200*/  FFMA R242, R112.reuse, R58, R242 ;  /* 0x0000003a70f27223 */ /* 0x040fe400000000f2 */
[C---:B------:R-:W-:Y:S02]  /*2210*/  FFMA R48, R112.reuse, R54, R48 ;  /* 0x0000003670307223 */ /* 0x040fe40000000030 */
[C---:B------:R-:W-:Y:S02]  /*2220*/  FFMA R240, R112.reuse, R42, R240 ;  /* 0x0000002a70f07223 */ /* 0x040fe400000000f0 */
        /* <DEDUP_REMOVED lines=15> */
[C---:B------:R-:W-:Y:S02]  /*2320*/  FFMA R118, R132.reuse, R46, R191 ;  /* 0x0000002e84767223 */ /* 0x040fe400000000bf */
[C---:B------:R-:W-:Y:S01]  /*2330*/  FFMA R126, R132.reuse, R58, R183 ;  /* 0x0000003a847e7223 */ /* 0x040fe200000000b7 */
[----:B------:R-:W1:Y:S01]  /*2340*/  LDS R191, [R6.X4+0x17a0] ;  /* 0x0017a00006bf7984 */ /* 0x000e620000004800 */
[----:B------:R-:W-:Y:S02]  /*2350*/  FFMA R128, R132, R54, R181 ;  /* 0x0000003684807223 */ /* 0x000fe400000000b5 */
[----:B------:R-:W-:-:S02]  /*2360*/  FFMA R136, R148, R70, R173 ;  /* 0x0000004694887223 */ /* 0x000fc400000000ad */
[C---:B------:R-:W-:Y:S02]  /*2370*/  FFMA R138, R148.reuse, R66, R171 ;  /* 0x00000042948a7223 */ /* 0x040fe400000000ab */
[C---:B------:R-:W-:Y:S02]  /*2380*/  FFMA R140, R148.reuse, R62, R169 ;  /* 0x0000003e948c7223 */ /* 0x040fe400000000a9 */
[C---:B------:R-:W-:Y:S02]  /*2390*/  FFMA R142, R148.reuse, R58, R167 ;  /* 0x0000003a948e7223 */ /* 0x040fe400000000a7 */
[C---:B------:R-:W-:Y:S02]  /*23a0*/  FFMA R144, R148.reuse, R54, R165 ;  /* 0x0000003694907223 */ /* 0x040fe400000000a5 */
[----:B------:R-:W-:Y:S02]  /*23b0*/  FFMA R146, R148, R42, R163 ;  /* 0x0000002a94927223 */ /* 0x000fe400000000a3 */
[----:B------:R-:W-:-:S02]  /*23c0*/  FFMA R164, R164, R50, R145 ;  /* 0x00000032a4a47223 */ /* 0x000fc40000000091 */
[----:B------:R-:W-:Y:S02]  /*23d0*/  FFMA R180, R180, R50, R129 ;  /* 0x00000032b4b47223 */ /* 0x000fe40000000081 */
[C---:B------:R-:W-:Y:S02]  /*23e0*/  FFMA R206, R212.reuse, R58, R103 ;  /* 0x0000003ad4ce7223 */ /* 0x040fe40000000067 */
[----:B------:R-:W-:Y:S02]  /*23f0*/  FFMA R208, R212, R54, R101 ;  /* 0x00000036d4d07223 */ /* 0x000fe40000000065 */
[C---:B--2---:R-:W-:Y:S02]  /*2400*/  FFMA R14, R18.reuse, R58, R91 ;  /* 0x0000003a120e7223 */ /* 0x044fe4000000005b */
[----:B------:R-:W-:Y:S02]  /*2410*/  FFMA R15, R18, R54, R15 ;  /* 0x00000036120f7223 */ /* 0x000fe4000000000f */
[----:B------:R-:W-:-:S02]  /*2420*/  FFMA R22, R26, R58, R83 ;  /* 0x0000003a1a167223 */ /* 0x000fc40000000053 */
[----:B------:R-:W-:Y:S02]  /*2430*/  FFMA R23, R26, R54, R23 ;  /* 0x000000361a177223 */ /* 0x000fe40000000017 */
[C---:B------:R-:W-:Y:S02]  /*2440*/  FFMA R30, R34.reuse, R58, R75 ;  /* 0x0000003a221e7223 */ /* 0x040fe4000000004b */
[----:B------:R-:W-:Y:S02]  /*2450*/  FFMA R31, R34, R54, R31 ;  /* 0x00000036221f7223 */ /* 0x000fe4000000001f */
[C---:B---3--:R-:W-:Y:S02]  /*2460*/  FFMA R38, R61.reuse, R58, R57 ;  /* 0x0000003a3d267223 */ /* 0x048fe40000000039 */
[----:B------:R-:W-:Y:S01]  /*2470*/  FFMA R39, R61, R54, R39 ;  /* 0x000000363d277223 */ /* 0x000fe20000000027 */
[----:B------:R-:W-:Y:S01]  /*2480*/  LDS R58, [R6.X4+0x1ab0] ;  /* 0x001ab000063a7984 */ /* 0x000fe20000004800 */
[----:B------:R-:W-:-:S02]  /*2490*/  FFMA R113, R127, R47, R220 ;  /* 0x0000002f7f717223 */ /* 0x000fc400000000dc */
[C---:B------:R-:W-:Y:S01]  /*24a0*/  FFMA R115, R127.reuse, R71, R218 ;  /* 0x000000477f737223 */ /* 0x040fe200000000da */
[----:B------:R-:W2:Y:S01]  /*24b0*/  LDS R54, [R6.X4+0x19d0] ;  /* 0x0019d00006367984 */ /* 0x000ea20000004800 */
[C---:B------:R-:W-:Y:S02]  /*24c0*/  FFMA R117, R127.reuse, R67, R216 ;  /* 0x000000437f757223 */ /* 0x040fe400000000d8 */
[C---:B------:R-:W-:Y:S02]  /*24d0*/  FFMA R119, R127.reuse, R63, R214 ;  /* 0x0000003f7f777223 */ /* 0x040fe400000000d6 */
[C---:B------:R-:W-:Y:S02]  /*24e0*/  FFMA R123, R127.reuse, R55, R56 ;  /* 0x000000377f7b7223 */ /* 0x040fe40000000038 */
[----:B------:R-:W-:Y:S01]  /*24f0*/  FFMA R125, R127, R43, R60 ;  /* 0x0000002b7f7d7223 */ /* 0x000fe2000000003c */
[----:B------:R-:W3:Y:S01]  /*2500*/  LDS R56, [R6.X4+0x1a40] ;  /* 0x001a400006387984 */ /* 0x000ee20000004800 */
[----:B------:R-:W-:-:S02]  /*2510*/  FFMA R148, R148, R50, R161 ;  /* 0x0000003294947223 */ /* 0x000fc400000000a1 */
[C---:B------:R-:W-:Y:S01]  /*2520*/  FFMA R200, R212.reuse, R70, R109 ;  /* 0x00000046d4c87223 */ /* 0x040fe2000000006d */
[----:B------:R-:W0:Y:S01]  /*2530*/  LDS R60, [R6.X4+0x1b20] ;  /* 0x001b2000063c7984 */ /* 0x000e220000004800 */
[C---:B------:R-:W-:Y:S02]  /*2540*/  FFMA R202, R212.reuse, R66, R107 ;  /* 0x00000042d4ca7223 */ /* 0x040fe4000000006b */
[C---:B------:R-:W-:Y:S02]  /*2550*/  FFMA R204, R212.reuse, R62, R105 ;  /* 0x0000003ed4cc7223 */ /* 0x040fe40000000069 */
[----:B------:R-:W-:Y:S02]  /*2560*/  FFMA R210, R212, R42, R99 ;  /* 0x0000002ad4d27223 */ /* 0x000fe40000000063 */
[C---:B------:R-:W-:Y:S02]  /*2570*/  FFMA R10, R18.reuse, R46, R95 ;  /* 0x0000002e120a7223 */ /* 0x040fe4000000005f */
[----:B------:R-:W-:-:S02]  /*2580*/  FFMA R11, R18, R70, R11 ;  /* 0x00000046120b7223 */ /* 0x000fc4000000000b */
[C---:B------:R-:W-:Y:S02]  /*2590*/  FFMA R12, R18.reuse, R66, R93 ;  /* 0x00000042120c7223 */ /* 0x040fe4000000005d */
[C---:B------:R-:W-:Y:S02]  /*25a0*/  FFMA R13, R18.reuse, R62, R13 ;  /* 0x0000003e120d7223 */ /* 0x040fe4000000000d */
[C---:B------:R-:W-:Y:S02]  /*25b0*/  FFMA R16, R18.reuse, R42, R89 ;  /* 0x0000002a12107223 */ /* 0x040fe40000000059 */
[----:B------:R-:W-:Y:S02]  /*25c0*/  FFMA R17, R18, R50, R17 ;  /* 0x0000003212117223 */ /* 0x000fe40000000011 */
[----:B------:R-:W-:Y:S02]  /*25d0*/  FFMA R127, R127, R51, R64 ;  /* 0x000000337f7f7223 */ /* 0x000fe40000000040 */
[C---:B----4-:R-:W-:Y:S01]  /*25e0*/  FFMA R129, R143.reuse, R47, R68 ;  /* 0x0000002f8f817223 */ /* 0x050fe20000000044 */
[----:B------:R-:W4:Y:S01]  /*25f0*/  LDS R64, [R6.X4+0x1b90] ;  /* 0x001b900006407984 */ /* 0x000f220000004800 */
[----:B------:R-:W-:-:S02]  /*2600*/  FFMA R131, R143, R71, R72 ;  /* 0x000000478f837223 */ /* 0x000fc40000000048 */
[C---:B------:R-:W-:Y:S02]  /*2610*/  FFMA R133, R143.reuse, R67, R74 ;  /* 0x000000438f857223 */ /* 0x040fe4000000004a */
[C---:B------:R-:W-:Y:S02]  /*2620*/  FFMA R135, R143.reuse, R63, R76 ;  /* 0x0000003f8f877223 */ /* 0x040fe4000000004c */
[C---:B------:R-:W-:Y:S02]  /*2630*/  FFMA R137, R143.reuse, R59, R78 ;  /* 0x0000003b8f897223 */ /* 0x040fe4000000004e */
[C---:B------:R-:W-:Y:S02]  /*2640*/  FFMA R139, R143.reuse, R55, R80 ;  /* 0x000000378f8b7223 */ /* 0x040fe40000000050 */
[----:B------:R-:W-:Y:S02]  /*2650*/  FFMA R141, R143, R43, R82 ;  /* 0x0000002b8f8d7223 */ /* 0x000fe40000000052 */
[----:B-----5:R-:W-:-:S02]  /*2660*/  FFMA R145, R159, R47, R86 ;  /* 0x0000002f9f917223 */ /* 0x020fc40000000056 */
[C---:B------:R-:W-:Y:S02]  /*2670*/  FFMA R147, R159.reuse, R71, R88 ;  /* 0x000000479f937223 */ /* 0x040fe40000000058 */
[C---:B------:R-:W-:Y:S02]  /*2680*/  FFMA R149, R159.reuse, R67, R90 ;  /* 0x000000439f957223 */ /* 0x040fe4000000005a */
[C---:B------:R-:W-:Y:S01]  /*2690*/  FFMA R151, R159.reuse, R63, R92 ;  /* 0x0000003f9f977223 */ /* 0x040fe2000000005c */
[----:B------:R-:W-:Y:S01]  /*26a0*/  LDS.128 R88, [R9+0x3a10] ;  /* 0x003a100009587984 */ /* 0x000fe20000000c00 */
[C---:B------:R-:W-:Y:S02]  /*26b0*/  FFMA R153, R159.reuse, R59, R94 ;  /* 0x0000003b9f997223 */ /* 0x040fe4000000005e */
[C---:B------:R-:W-:Y:S01]  /*26c0*/  FFMA R155, R159.reuse, R55, R96 ;  /* 0x000000379f9b7223 */ /* 0x040fe20000000060 */
[----:B------:R-:W-:Y:S01]  /*26d0*/  LDS.128 R92, [R9+0x3910] ;  /* 0x00391000095c7984 */ /* 0x000fe20000000c00 */
[----:B------:R-:W-:-:S02]  /*26e0*/  FFMA R157, R159, R43, R98 ;  /* 0x0000002b9f9d7223 */ /* 0x000fc40000000062 */
[-C--:B------:R-:W-:Y:S02]  /*26f0*/  FFMA R108, R116, R62.reuse, R201 ;  /* 0x0000003e746c7223 */ /* 0x080fe400000000c9 */
[----:B------:R-:W-:Y:S02]  /*2700*/  FFMA R124, R132, R62, R185 ;  /* 0x0000003e847c7223 */ /* 0x000fe400000000b9 */
[----:B------:R-:W-:Y:S02]  /*2710*/  FFMA R212, R212, R50, R97 ;  /* 0x00000032d4d47223 */ /* 0x000fe40000000061 */
[C---:B------:R-:W-:Y:S01]  /*2720*/  FFMA R18, R26.reuse, R46, R87 ;  /* 0x0000002e1a127223 */ /* 0x040fe20000000057 */
[----:B------:R-:W-:Y:S01]  /*2730*/  LDS.128 R96, [R9+0x3810] ;  /* 0x0038100009607984 */ /* 0x000fe20000000c00 */
[C---:B------:R-:W-:Y:S02]  /*2740*/  FFMA R19, R26.reuse, R70, R19 ;  /* 0x000000461a137223 */ /* 0x040fe40000000013 */
[----:B------:R-:W-:-:S02]  /*2750*/  FFMA R20, R26, R66, R85 ;  /* 0x000000421a147223 */ /* 0x000fc40000000055 */
[C---:B------:R-:W-:Y:S02]  /*2760*/  FFMA R21, R26.reuse, R62, R21 ;  /* 0x0000003e1a157223 */ /* 0x040fe40000000015 */
[C---:B------:R-:W-:Y:S02]  /*2770*/  FFMA R24, R26.reuse, R42, R81 ;  /* 0x0000002a1a187223 */ /* 0x040fe40000000051 */
[----:B------:R-:W-:Y:S01]  /*2780*/  FFMA R25, R26, R50, R25 ;  /* 0x000000321a197223 */ /* 0x000fe20000000019 */
[----:B------:R-:W-:Y:S01]  /*2790*/  LDS.128 R80, [R9+0x3c10] ;  /* 0x003c100009507984 */ /* 0x000fe20000000c00 */
[-C--:B------:R-:W-:Y:S02]  /*27a0*/  FFMA R29, R34, R62.reuse, R29 ;  /* 0x0000003e221d7223 */ /* 0x080fe4000000001d */
[----:B------:R-:W-:Y:S02]  /*27b0*/  FFMA R37, R61, R62, R37 ;  /* 0x0000003e3d257223 */ /* 0x000fe40000000025 */
[-C--:B------:R-:W-:Y:S01]  /*27c0*/  FFMA R143, R143, R51.reuse, R84 ;  /* 0x000000338f8f7223 */ /* 0x080fe20000000054 */
[----:B------:R-:W-:Y:S01]  /*27d0*/  LDS R62, [R6.X4+0x1c70] ;  /* 0x001c7000063e7984 */ /* 0x000fe20000004800 */
[----:B------:R-:W-:-:S02]  /*27e0*/  FFMA R159, R159, R51, R100 ;  /* 0x000000339f9f7223 */ /* 0x000fc40000000064 */
[-C--:B------:R-:W-:Y:S01]  /*27f0*/  FFMA R161, R175, R47.reuse, R102 ;  /* 0x0000002fafa17223 */ /* 0x080fe20000000066 */
[----:B------:R-:W-:Y:S01]  /*2800*/  LDS.128 R84, [R9+0x3b10] ;  /* 0x003b100009547984 */ /* 0x000fe20000000c00 */
[C---:B------:R-:W-:Y:S02]  /*2810*/  FFMA R241, R52.reuse, R47, R182 ;  /* 0x0000002f34f17223 */ /* 0x040fe400000000b6 */
[C---:B------:R-:W-:Y:S01]  /*2820*/  FFMA R243, R52.reuse, R71, R184 ;  /* 0x0000004734f37223 */ /* 0x040fe200000000b8 */
[----:B------:R-:W-:Y:S01]  /*2830*/  LDS.128 R100, [R9+0x3f10] ;  /* 0x003f100009647984 */ /* 0x000fe20000000c00 */
[C---:B------:R-:W-:Y:S02]  /*2840*/  FFMA R245, R52.reuse, R67, R186 ;  /* 0x0000004334f57223 */ /* 0x040fe400000000ba */
[C---:B------:R-:W-:Y:S02]  /*2850*/  FFMA R247, R52.reuse, R63, R188 ;  /* 0x0000003f34f77223 */ /* 0x040fe400000000bc */
[----:B------:R-:W-:-:S02]  /*2860*/  FFMA R249, R52, R59, R190 ;  /* 0x0000003b34f97223 */ /* 0x000fc400000000be */
[C---:B------:R-:W-:Y:S01]  /*2870*/  FFMA R251, R52.reuse, R55, R192 ;  /* 0x0000003734fb7223 */ /* 0x040fe200000000c0 */
[----:B------:R-:W-:Y:S01]  /*2880*/  LDS R190, [R6.X4+0x1f10] ;  /* 0x001f100006be7984 */ /* 0x000fe20000004800 */
[C---:B------:R-:W-:Y:S02]  /*2890*/  FFMA R194, R52.reuse, R43, R194 ;  /* 0x0000002b34c27223 */ /* 0x040fe400000000c2 */
[----:B------:R-:W-:Y:S02]  /*28a0*/  FFMA R196, R52, R51, R196 ;  /* 0x0000003334c47223 */ /* 0x000fe400000000c4 */
[C---:B------:R-:W-:Y:S01]  /*28b0*/  FFMA R26, R34.reuse, R46, R79 ;  /* 0x0000002e221a7223 */ /* 0x040fe2000000004f */
[----:B------:R-:W5:Y:S01]  /*28c0*/  LDS R52, [R6.X4+0x1c00] ;  /* 0x001c000006347984 */ /* 0x000f620000004800 */
[C---:B------:R-:W-:Y:S02]  /*28d0*/  FFMA R27, R34.reuse, R70, R27 ;  /* 0x00000046221b7223 */ /* 0x040fe4000000001b */
[----:B------:R-:W-:-:S02]  /*28e0*/  FFMA R28, R34, R66, R77 ;  /* 0x00000042221c7223 */ /* 0x000fc4000000004d */
[C---:B------:R-:W-:Y:S01]  /*28f0*/  FFMA R32, R34.reuse, R42, R73 ;  /* 0x0000002a22207223 */ /* 0x040fe20000000049 */
[----:B------:R-:W-:Y:S01]  /*2900*/  LDS.128 R76, [R9+0x3d10] ;  /* 0x003d1000094c7984 */ /* 0x000fe20000000c00 */
[----:B------:R-:W-:Y:S02]  /*2910*/  FFMA R33, R34, R50, R33 ;  /* 0x0000003222217223 */ /* 0x000fe40000000021 */
[----:B------:R-:W-:Y:S01]  /*2920*/  FFMA R34, R61, R46, R45 ;  /* 0x0000002e3d227223 */ /* 0x000fe2000000002d */
[----:B------:R0:W0:Y:S01]  /*2930*/  LDS.128 R72, [R9+0x3e10] ;  /* 0x003e100009487984 */ /* 0x0000220000000c00 */
[----:B------:R-:W-:-:S03]  /*2940*/  FFMA R46, R53, R59, R242 ;  /* 0x0000003b352e7223 */ /* 0x000fc600000000f2 */
[----:B------:R-:W1:Y:S01]  /*2950*/  LDS R242, [R6.X4+0x1ff0] ;  /* 0x001ff00006f27984 */ /* 0x000e620000004800 */
[C---:B------:R-:W-:Y:S02]  /*2960*/  FFMA R104, R116.reuse, R70, R205 ;  /* 0x0000004674687223 */ /* 0x040fe400000000cd */
[C---:B------:R-:W-:Y:S02]  /*2970*/  FFMA R106, R116.reuse, R66, R203 ;  /* 0x00000042746a7223 */ /* 0x040fe400000000cb */
[----:B------:R-:W-:Y:S02]  /*2980*/  FFMA R114, R116, R42, R195 ;  /* 0x0000002a74727223 */ /* 0x000fe400000000c3 */
[C---:B------:R-:W-:Y:S02]  /*2990*/  FFMA R120, R132.reuse, R70, R189 ;  /* 0x0000004684787223 */ /* 0x040fe400000000bd */
[C---:B------:R-:W-:Y:S02]  /*29a0*/  FFMA R122, R132.reuse, R66, R187 ;  /* 0x00000042847a7223 */ /* 0x040fe400000000bb */
[----:B------:R-:W-:-:S02]  /*29b0*/  FFMA R130, R132, R42, R179 ;  /* 0x0000002a84827223 */ /* 0x000fc400000000b3 */
[-C--:B------:R-:W-:Y:S02]  /*29c0*/  FFMA R116, R116, R50.reuse, R193 ;  /* 0x0000003274747223 */ /* 0x080fe400000000c1 */
[----:B------:R-:W-:Y:S02]  /*29d0*/  FFMA R132, R132, R50, R177 ;  /* 0x0000003284847223 */ /* 0x000fe400000000b1 */
        /* <DEDUP_REMOVED lines=11> */
[C---:B0-----:R-:W-:Y:S02]  /*2a90*/  FFMA R57, R111.reuse, R47, R236 ;  /* 0x0000002f6f397223 */ /* 0x041fe400000000ec */
[C---:B------:R-:W-:Y:S02]  /*2aa0*/  FFMA R61, R111.reuse, R71, R234 ;  /* 0x000000476f3d7223 */ /* 0x040fe400000000ea */
[C---:B------:R-:W-:Y:S02]  /*2ab0*/  FFMA R65, R111.reuse, R67, R232 ;  /* 0x000000436f417223 */ /* 0x040fe400000000e8 */
[C---:B------:R-:W-:Y:S02]  /*2ac0*/  FFMA R69, R111.reuse, R63, R230 ;  /* 0x0000003f6f457223 */ /* 0x040fe400000000e6 */
[----:B------:R-:W-:-:S02]  /*2ad0*/  FFMA R105, R111, R59, R228 ;  /* 0x0000003b6f697223 */ /* 0x000fc400000000e4 */
[C---:B------:R-:W-:Y:S02]  /*2ae0*/  FFMA R107, R111.reuse, R55, R226 ;  /* 0x000000376f6b7223 */ /* 0x040fe400000000e2 */
[----:B------:R-:W-:Y:S01]  /*2af0*/  FFMA R109, R111, R43, R224 ;  /* 0x0000002b6f6d7223 */ /* 0x000fe200000000e0 */
[----:B------:R-:W-:Y:S01]  /*2b00*/  LDS R226, [R6.X4+0x1f80] ;  /* 0x001f800006e27984 */ /* 0x000fe20000004800 */
[C---:B------:R-:W-:Y:S02]  /*2b10*/  FFMA R163, R175.reuse, R71, R104 ;  /* 0x00000047afa37223 */ /* 0x040fe40000000068 */
[C---:B------:R-:W-:Y:S02]  /*2b20*/  FFMA R165, R175.reuse, R67, R106 ;  /* 0x00000043afa57223 */ /* 0x040fe4000000006a */
[C---:B------:R-:W-:Y:S02]  /*2b30*/  FFMA R167, R175.reuse, R63, R108 ;  /* 0x0000003fafa77223 */ /* 0x040fe4000000006c */
[----:B------:R-:W-:-:S02]  /*2b40*/  FFMA R169, R175, R59, R110 ;  /* 0x0000003bafa97223 */ /* 0x000fc4000000006e */
[C---:B------:R-:W-:Y:S01]  /*2b50*/  FFMA R171, R175.reuse, R55, R112 ;  /* 0x00000037afab7223 */ /* 0x040fe20000000070 */
[----:B------:R-:W0:Y:S01]  /*2b60*/  LDS R110, [R6.X4+0x1ce0] ;  /* 0x001ce000066e7984 */ /* 0x000e220000004800 */
[----:B------:R-:W-:Y:S02]  /*2b70*/  FFMA R173, R175, R43, R114 ;  /* 0x0000002bafad7223 */ /* 0x000fe40000000072 */
[C---:B-1----:R-:W-:Y:S02]  /*2b80*/  FFMA R177, R191.reuse, R47, R118 ;  /* 0x0000002fbfb17223 */ /* 0x042fe40000000076 */
[C---:B------:R-:W-:Y:S02]  /*2b90*/  FFMA R179, R191.reuse, R71, R120 ;  /* 0x00000047bfb37223 */ /* 0x040fe40000000078 */
[C---:B------:R-:W-:Y:S02]  /*2ba0*/  FFMA R181, R191.reuse, R67, R122 ;  /* 0x00000043bfb57223 */ /* 0x040fe4000000007a */
[----:B------:R-:W-:-:S02]  /*2bb0*/  FFMA R183, R191, R63, R124 ;  /* 0x0000003fbfb77223 */ /* 0x000fc4000000007c */
[C---:B------:R-:W-:Y:S02]  /*2bc0*/  FFMA R185, R191.reuse, R59, R126 ;  /* 0x0000003bbfb97223 */ /* 0x040fe4000000007e */
[C---:B------:R-:W-:Y:S01]  /*2bd0*/  FFMA R187, R191.reuse, R55, R128 ;  /* 0x00000037bfbb7223 */ /* 0x040fe20000000080 */
[----:B------:R-:W1:Y:S01]  /*2be0*/  LDS R126, [R6.X4+0x1d50] ;  /* 0x001d5000067e7984 */ /* 0x000e620000004800 */
[----:B------:R-:W-:Y:S02]  /*2bf0*/  FFMA R189, R191, R43, R130 ;  /* 0x0000002bbfbd7223 */ /* 0x000fe40000000082 */
[C---:B------:R-:W-:Y:S02]  /*2c00*/  FFMA R193, R207.reuse, R47, R134 ;  /* 0x0000002fcfc17223 */ /* 0x040fe40000000086 */
[C---:B------:R-:W-:Y:S02]  /*2c10*/  FFMA R195, R207.reuse, R71, R136 ;  /* 0x00000047cfc37223 */ /* 0x040fe40000000088 */
[----:B------:R-:W-:-:S02]  /*2c20*/  FFMA R197, R207, R67, R138 ;  /* 0x00000043cfc57223 */ /* 0x000fc4000000008a */
[C---:B------:R-:W-:Y:S02]  /*2c30*/  FFMA R199, R207.reuse, R63, R140 ;  /* 0x0000003fcfc77223 */ /* 0x040fe4000000008c */
[C---:B------:R-:W-:Y:S02]  /*2c40*/  FFMA R201, R207.reuse, R59, R142 ;  /* 0x0000003bcfc97223 */ /* 0x040fe4000000008e */
[C---:B------:R-:W-:Y:S01]  /*2c50*/  FFMA R203, R207.reuse, R55, R144 ;  /* 0x00000037cfcb7223 */ /* 0x040fe20000000090 */
[----:B------:R-:W0:Y:S01]  /*2c60*/  LDS R142, [R6.X4+0x1dc0] ;  /* 0x001dc000068e7984 */ /* 0x000e220000004800 */
[----:B------:R-:W-:Y:S02]  /*2c70*/  FFMA R205, R207, R43, R146 ;  /* 0x0000002bcfcd7223 */ /* 0x000fe40000000092 */
[C---:B------:R-:W-:Y:S02]  /*2c80*/  FFMA R209, R223.reuse, R47, R150 ;  /* 0x0000002fdfd17223 */ /* 0x040fe40000000096 */
[----:B------:R-:W-:-:S02]  /*2c90*/  FFMA R211, R223, R71, R152 ;  /* 0x00000047dfd37223 */ /* 0x000fc40000000098 */
[C---:B------:R-:W-:Y:S02]  /*2ca0*/  FFMA R213, R223.reuse, R67, R154 ;  /* 0x00000043dfd57223 */ /* 0x040fe4000000009a */
[C---:B------:R-:W-:Y:S02]  /*2cb0*/  FFMA R215, R223.reuse, R63, R156 ;  /* 0x0000003fdfd77223 */ /* 0x040fe4000000009c */
[C---:B------:R-:W-:Y:S02]  /*2cc0*/  FFMA R217, R223.reuse, R59, R158 ;  /* 0x0000003bdfd97223 */ /* 0x040fe4000000009e */
[C---:B------:R-:W-:Y:S01]  /*2cd0*/  FFMA R219, R223.reuse, R55, R160 ;  /* 0x00000037dfdb7223 */ /* 0x040fe200000000a0 */
[----:B------:R-:W0:Y:S01]  /*2ce0*/  LDS R158, [R6.X4+0x1e30] ;  /* 0x001e3000069e7984 */ /* 0x000e220000004800 */
[----:B------:R-:W-:Y:S02]  /*2cf0*/  FFMA R221, R223, R43, R162 ;  /* 0x0000002bdfdd7223 */ /* 0x000fe400000000a2 */
[----:B------:R-:W-:-:S02]  /*2d00*/  FFMA R225, R239, R47, R166 ;  /* 0x0000002fefe17223 */ /* 0x000fc400000000a6 */
[C---:B------:R-:W-:Y:S02]  /*2d10*/  FFMA R227, R239.reuse, R71, R168 ;  /* 0x00000047efe37223 */ /* 0x040fe400000000a8 */
[C---:B------:R-:W-:Y:S02]  /*2d20*/  FFMA R229, R239.reuse, R67, R170 ;  /* 0x00000043efe57223 */ /* 0x040fe400000000aa */
[C---:B------:R-:W-:Y:S02]  /*2d30*/  FFMA R231, R239.reuse, R63, R172 ;  /* 0x0000003fefe77223 */ /* 0x040fe400000000ac */
[C---:B------:R-:W-:Y:S02]  /*2d40*/  FFMA R233, R239.reuse, R59, R174 ;  /* 0x0000003befe97223 */ /* 0x040fe400000000ae */
[C---:B------:R-:W-:Y:S01]  /*2d50*/  FFMA R235, R239.reuse, R55, R176 ;  /* 0x00000037efeb7223 */ /* 0x040fe200000000b0 */
[----:B------:R-:W0:Y:S01]  /*2d60*/  LDS R174, [R6.X4+0x1ea0] ;  /* 0x001ea00006ae7984 */ /* 0x000e220000004800 */
[----:B------:R-:W-:-:S02]  /*2d70*/  FFMA R237, R239, R43, R178 ;  /* 0x0000002befed7223 */ /* 0x000fc400000000b2 */
[C---:B--2---:R-:W-:Y:S02]  /*2d80*/  FFMA R198, R54.reuse, R47, R198 ;  /* 0x0000002f36c67223 */ /* 0x044fe400000000c6 */
[C---:B------:R-:W-:Y:S02]  /*2d90*/  FFMA R206, R54.reuse, R59, R206 ;  /* 0x0000003b36ce7223 */ /* 0x040fe400000000ce */
[----:B------:R-:W-:Y:S02]  /*2da0*/  FFMA R210, R54, R43, R210 ;  /* 0x0000002b36d27223 */ /* 0x000fe400000000d2 */
[C---:B---3--:R-:W-:Y:S02]  /*2db0*/  FFMA R10, R56.reuse, R47, R10 ;  /* 0x0000002f380a7223 */ /* 0x048fe4000000000a */
[C---:B------:R-:W-:Y:S02]  /*2dc0*/  FFMA R14, R56.reuse, R59, R14 ;  /* 0x0000003b380e7223 */ /* 0x040fe4000000000e */
[----:B------:R-:W-:-:S02]  /*2dd0*/  FFMA R16, R56, R43, R16 ;  /* 0x0000002b38107223 */ /* 0x000fc40000000010 */
[C---:B------:R-:W-:Y:S02]  /*2de0*/  FFMA R18, R58.reuse, R47, R18 ;  /* 0x0000002f3a127223 */ /* 0x040fe40000000012 */
[C---:B------:R-:W-:Y:S02]  /*2df0*/  FFMA R22, R58.reuse, R59, R22 ;  /* 0x0000003b3a167223 */ /* 0x040fe40000000016 */
[----:B------:R-:W-:Y:S02]  /*2e00*/  FFMA R24, R58, R43, R24 ;  /* 0x0000002b3a187223 */ /* 0x000fe40000000018 */
[C---:B------:R-:W-:Y:S02]  /*2e10*/  FFMA R26, R60.reuse, R47, R26 ;  /* 0x0000002f3c1a7223 */ /* 0x040fe4000000001a */
[C---:B------:R-:W-:Y:S02]  /*2e20*/  FFMA R30, R60.reuse, R59, R30 ;  /* 0x0000003b3c1e7223 */ /* 0x040fe4000000001e */
[----:B------:R-:W-:-:S02]  /*2e30*/  FFMA R32, R60, R43, R32 ;  /* 0x0000002b3c207223 */ /* 0x000fc40000000020 */
[-C--:B------:R-:W-:Y:S02]  /*2e40*/  FFMA R111, R111, R51.reuse, R222 ;  /* 0x000000336f6f7223 */ /* 0x080fe400000000de */
        /* <DEDUP_REMOVED lines=8> */
[-C--:B------:R-:W-:Y:S02]  /*2ed0*/  FFMA R25, R58, R51.reuse, R25 ;  /* 0x000000333a197223 */ /* 0x080fe40000000019 */
[----:B------:R-:W-:Y:S02]  /*2ee0*/  FFMA R33, R60, R51, R33 ;  /* 0x000000333c217223 */ /* 0x000fe40000000021 */
[----:B----4-:R-:W-:-:S02]  /*2ef0*/  FFMA R47, R64, R47, R34 ;  /* 0x0000002f402f7223 */ /* 0x010fc40000000022 */
[C---:B------:R-:W-:Y:S02]  /*2f00*/  FFMA R59, R64.reuse, R59, R38 ;  /* 0x0000003b403b7223 */ /* 0x040fe40000000026 */
[----:B------:R-:W-:Y:S02]  /*2f10*/  FFMA R43, R64, R43, R42 ;  /* 0x0000002b402b7223 */ /* 0x000fe4000000002a */
[C---:B------:R-:W-:Y:S02]  /*2f20*/  FFMA R202, R54.reuse, R67, R202 ;  /* 0x0000004336ca7223 */ /* 0x040fe400000000ca */
[----:B------:R-:W-:Y:S02]  /*2f30*/  FFMA R208, R54, R55, R208 ;  /* 0x0000003736d07223 */ /* 0x000fe400000000d0 */
[C---:B------:R-:W-:Y:S02]  /*2f40*/  FFMA R12, R56.reuse, R67, R12 ;  /* 0x00000043380c7223 */ /* 0x040fe4000000000c */
[----:B------:R-:W-:-:S02]  /*2f50*/  FFMA R15, R56, R55, R15 ;  /* 0x00000037380f7223 */ /* 0x000fc4000000000f */
[----:B------:R-:W-:Y:S02]  /*2f60*/  FFMA R23, R58, R55, R23 ;  /* 0x000000373a177223 */ /* 0x000fe40000000017 */
[C---:B------:R-:W-:Y:S02]  /*2f70*/  FFMA R28, R60.reuse, R67, R28 ;  /* 0x000000433c1c7223 */ /* 0x040fe4000000001c */
[-C--:B------:R-:W-:Y:S02]  /*2f80*/  FFMA R31, R60, R55.reuse, R31 ;  /* 0x000000373c1f7223 */ /* 0x080fe4000000001f */
[C---:B------:R-:W-:Y:S02]  /*2f90*/  FFMA R39, R64.reuse, R55, R39 ;  /* 0x0000003740277223 */ /* 0x040fe40000000027 */
[----:B------:R-:W-:Y:S01]  /*2fa0*/  FFMA R51, R64, R51, R50 ;  /* 0x0000003340337223 */ /* 0x000fe20000000032 */
[----:B------:R-:W-:Y:S01]  /*2fb0*/  LDS R55, [R6.X4+0x21b0] ;  /* 0x0021b00006377984 */ /* 0x000fe20000004800 */
[----:B-----5:R-:W-:-:S02]  /*2fc0*/  FFMA R20, R52, R92, R41 ;  /* 0x0000005c34147223 */ /* 0x020fc40000000029 */
[C---:B------:R-:W-:Y:S01]  /*2fd0*/  FFMA R34, R52.reuse, R84, R45 ;  /* 0x0000005434227223 */ /* 0x040fe2000000002d */
[----:B------:R-:W2:Y:S01]  /*2fe0*/  LDS R41, [R6.X4+0x2060] ;  /* 0x0020600006297984 */ /* 0x000ea20000004800 */
[----:B------:R-:W-:Y:S02]  /*2ff0*/  FFMA R38, R52, R100, R53 ;  /* 0x0000006434267223 */ /* 0x000fe40000000035 */
[-C--:B------:R-:W-:Y:S01]  /*3000*/  FFMA R42, R96, R62.reuse, R57 ;  /* 0x0000003e602a7223 */ /* 0x080fe20000000039 */
[----:B------:R-:W3:Y:S01]  /*3010*/  LDS R45, [R6.X4+0x20d0] ;  /* 0x0020d000062d7984 */ /* 0x000ee20000004800 */
[----:B------:R-:W-:Y:S02]  /*3020*/  FFMA R67, R64, R67, R36 ;  /* 0x0000004340437223 */ /* 0x000fe40000000024 */
[----:B------:R-:W-:Y:S01]  /*3030*/  FFMA R50, R92, R62, R61 ;  /* 0x0000003e5c327223 */ /* 0x000fe2000000003d */
[----:B------:R-:W4:Y:S01]  /*3040*/  LDS R53, [R6.X4+0x2140] ;  /* 0x0021400006357984 */ /* 0x000f220000004800 */
[----:B------:R-:W-:-:S03]  /*3050*/  FFMA R36, R52, R72, R49 ;  /* 0x0000004834247223 */ /* 0x000fc60000000031 */
[----:B------:R-:W5:Y:S01]  /*3060*/  LDS R57, [R6.X4+0x2220] ;  /* 0x0022200006397984 */ /* 0x000f620000004800 */
[----:B------:R-:W-:-:S03]  /*3070*/  FFMA R228, R96, R242, R225 ;  /* 0x000000f260e47223 */ /* 0x000fc600000000e1 */
[----:B------:R-:W2:Y:S04]  /*3080*/  LDS R61, [R6.X4+0x2290] ;  /* 0x00229000063d7984 */ /* 0x000ea80000004800 */
[----:B------:R-:W2:Y:S04]  /*3090*/  LDS R49, [R6.X4+0x2300] ;  /* 0x0023000006317984 */ /* 0x000ea80000004800 */
[----:B------:R-:W2:Y:S01]  /*30a0*/  LDS R225, [R6.X4+0x26f0] ;  /* 0x0026f00006e17984 */ /* 0x000ea20000004800 */
[-C--:B------:R-:W-:Y:S02]  /*30b0*/  FFMA R204, R54, R63.reuse, R204 ;  /* 0x0000003f36cc7223 */ /* 0x080fe400000000cc */
[----:B------:R-:W-:-:S02]  /*30c0*/  FFMA R13, R56, R63, R13 ;  /* 0x0000003f380d7223 */ /* 0x000fc4000000000d */
[-C--:B------:R-:W-:Y:S02]  /*30d0*/  FFMA R21, R58, R63.reuse, R21 ;  /* 0x0000003f3a157223 */ /* 0x080fe40000000015 */
[-C--:B------:R-:W-:Y:S02]  /*30e0*/  FFMA R29, R60, R63.reuse, R29 ;  /* 0x0000003f3c1d7223 */ /* 0x080fe4000000001d */
[----:B------:R-:W-:Y:S02]  /*30f0*/  FFMA R37, R64, R63, R37 ;  /* 0x0000003f40257223 */ /* 0x000fe40000000025 */
[----:B------:R-:W-:Y:S02]  /*3100*/  FFMA R238, R76, R242, R235 ;  /* 0x000000f24cee7223 */ /* 0x000fe400000000eb */
[----:B------:R-:W-:Y:S02]  /*3110*/  FFMA R200, R54, R71, R200 ;  /* 0x0000004736c87223 */ /* 0x000fe400000000c8 */
[----:B------:R-:W-:-:S02]  /*3120*/  FFMA R40, R96, R52, R40 ;  /* 0x0000003460287223 */ /* 0x000fc40000000028 */
[C---:B------:R-:W-:Y:S02]  /*3130*/  FFMA R44, R52.reuse, R88, R44 ;  /* 0x00000058342c7223 */ /* 0x040fe4000000002c */
[C---:B------:R-:W-:Y:S02]  /*3140*/  FFMA R46, R52.reuse, R80, R46 ;  /* 0x00000050342e7223 */ /* 0x040fe4000000002e */
[----:B------:R-:W-:Y:S02]  /*3150*/  FFMA R48, R52, R76, R48 ;  /* 0x0000004c34307223 */ /* 0x000fe40000000030 */
[C---:B------:R-:W-:Y:S02]  /*3160*/  FFMA R54, R84.reuse, R62, R69 ;  /* 0x0000003e54367223 */ /* 0x040fe40000000045 */
[C---:B0-----:R-:W-:Y:S02]  /*3170*/  FFMA R70, R84.reuse, R110, R119 ;  /* 0x0000006e54467223 */ /* 0x041fe40000000077 */
[----:B-1----:R-:W-:-:S02]  /*3180*/  FFMA R118, R84, R126, R135 ;  /* 0x0000007e54767223 */ /* 0x002fc40000000087 */
[C---:B------:R-:W-:Y:S02]  /*3190*/  FFMA R134, R84.reuse, R142, R151 ;  /* 0x0000008e54867223 */ /* 0x040fe40000000097 */
[C---:B------:R-:W-:Y:S02]  /*31a0*/  FFMA R150, R84.reuse, R158, R167 ;  /* 0x0000009e54967223 */ /* 0x040fe400000000a7 */
[C---:B------:R-:W-:Y:S02]  /*31b0*/  FFMA R166, R84.reuse, R174, R183 ;  /* 0x000000ae54a67223 */ /* 0x040fe400000000b7 */
[C---:B------:R-:W-:Y:S02]  /*31c0*/  FFMA R182, R84.reuse, R190, R199 ;  /* 0x000000be54b67223 */ /* 0x040fe400000000c7 */
[C---:B------:R-:W-:Y:S02]  /*31d0*/  FFMA R218, R84.reuse, R226, R215 ;  /* 0x000000e254da7223 */ /* 0x040fe400000000d7 */
[----:B------:R-:W-:-:S02]  /*31e0*/  FFMA R234, R84, R242, R231 ;  /* 0x000000f254ea7223 */ /* 0x000fc400000000e7 */
[C---:B--2---:R-:W-:Y:S02]  /*31f0*/  FFMA R250, R84.reuse, R41, R247 ;  /* 0x0000002954fa7223 */ /* 0x044fe400000000f7 */
[C---:B---3--:R-:W-:Y:S02]  /*3200*/  FFMA R204, R84.reuse, R45, R204 ;  /* 0x0000002d54cc7223 */ /* 0x048fe400000000cc */
[C---:B----4-:R-:W-:Y:S02]  /*3210*/  FFMA R13, R84.reuse, R53, R13 ;  /* 0x00000035540d7223 */ /* 0x050fe4000000000d */
[C---:B------:R-:W-:Y:S02]  /*3220*/  FFMA R21, R84.reuse, R55, R21 ;  /* 0x0000003754157223 */ /* 0x040fe40000000015 */
[----:B-----5:R-:W-:Y:S02]  /*3230*/  FFMA R29, R84, R57, R29 ;  /* 0x00000039541d7223 */ /* 0x020fe4000000001d */
[----:B------:R-:W-:-:S02]  /*3240*/  FFMA R52, R88, R62, R65 ;  /* 0x0000003e58347223 */ /* 0x000fc40000000041 */
[----:B------:R-:W-:Y:S01]  /*3250*/  FFMA R84, R84, R61, R37 ;  /* 0x0000003d54547223 */ /* 0x000fe20000000025 */
[----:B------:R-:W0:Y:S01]  /*3260*/  LDS R65, [R6.X4+0x2370] ;  /* 0x0023700006417984 */ /* 0x000e220000004800 */
[-C--:B------:R-:W-:Y:S02]  /*3270*/  FFMA R224, R72, R226.reuse, R221 ;  /* 0x000000e248e07223 */ /* 0x080fe400000000dd */
[----:B------:R-:W-:Y:S02]  /*3280*/  FFMA R37, R49, R93, R20 ;  /* 0x0000005d31257223 */ /* 0x000fe40000000014 */
[----:B------:R-:W-:Y:S01]  /*3290*/  FFMA R192, R96, R226, R209 ;  /* 0x000000e260c07223 */ /* 0x000fe200000000d1 */
[----:B------:R-:W1:Y:S01]  /*32a0*/  LDS R20, [R6.X4+0x2760] ;  /* 0x0027600006147984 */ /* 0x000e620000004800 */
[----:B------:R-:W-:-:S03]  /*32b0*/  FFMA R221, R225, R77, R238 ;  /* 0x0000004de1dd7223 */ /* 0x000fc600000000ee */
[----:B------:R-:W2:Y:S04]  /*32c0*/  LDS R209, [R6.X4+0x2680] ;  /* 0x0026800006d17984 */ /* 0x000ea80000004800 */
[----:B------:R-:W3:Y:S01]  /*32d0*/  LDS R238, [R6.X4+0x2a00] ;  /* 0x002a000006ee7984 */ /* 0x000ee20000004800 */
[-C--:B------:R-:W-:Y:S02]  /*32e0*/  FFMA R11, R56, R71.reuse, R11 ;  /* 0x00000047380b7223 */ /* 0x080fe4000000000b */
[-C--:B------:R-:W-:Y:S02]  /*32f0*/  FFMA R19, R58, R71.reuse, R19 ;  /* 0x000000473a137223 */ /* 0x080fe40000000013 */
        /* <DEDUP_REMOVED lines=8> */
[----:B------:R-:W-:Y:S02]  /*3380*/  FFMA R196, R100, R41, R196 ;  /* 0x0000002964c47223 */ /* 0x000fe400000000c4 */
[-C--:B------:R-:W-:Y:S02]  /*3390*/  FFMA R56, R80, R62.reuse, R105 ;  /* 0x0000003e50387223 */ /* 0x080fe40000000069 */
[-C--:B------:R-:W-:Y:S02]  /*33a0*/  FFMA R58, R76, R62.reuse, R107 ;  /* 0x0000003e4c3a7223 */ /* 0x080fe4000000006b */
[----:B------:R-:W-:Y:S02]  /*33b0*/  FFMA R60, R72, R62, R109 ;  /* 0x0000003e483c7223 */ /* 0x000fe4000000006d */
[-C--:B------:R-:W-:Y:S02]  /*33c0*/  FFMA R64, R96, R110.reuse, R113 ;  /* 0x0000006e60407223 */ /* 0x080fe40000000071 */
[-C--:B------:R-:W-:Y:S01]  /*33d0*/  FFMA R66, R92, R110.reuse, R115 ;  /* 0x0000006e5c427223 */ /* 0x080fe20000000073 */
[----:B------:R-:W-:Y:S01]  /*33e0*/  LDS R113, [R6.X4+0x23e0] ;  /* 0x0023e00006717984 */ /* 0x000fe20000004800 */
[----:B------:R-:W-:-:S02]  /*33f0*/  FFMA R68, R88, R110, R117 ;  /* 0x0000006e58447223 */ /* 0x000fc40000000075 */
        /* <DEDUP_REMOVED lines=39> */
[-C--:B------:R-:W-:Y:S02]  /*3670*/  FFMA R216, R88, R226.reuse, R213 ;  /* 0x000000e258d87223 */ /* 0x080fe400000000d5 */
[----:B------:R-:W-:-:S02]  /*3680*/  FFMA R220, R80, R226, R217 ;  /* 0x000000e250dc7223 */ /* 0x000fc400000000d9 */
[----:B------:R-:W-:Y:S02]  /*3690*/  FFMA R222, R76, R226, R219 ;  /* 0x000000e24cde7223 */ /* 0x000fe400000000db */
[-C--:B------:R-:W-:Y:S02]  /*36a0*/  FFMA R230, R92, R242.reuse, R227 ;  /* 0x000000f25ce67223 */ /* 0x080fe400000000e3 */
[-C--:B------:R-:W-:Y:S02]  /*36b0*/  FFMA R232, R88, R242.reuse, R229 ;  /* 0x000000f258e87223 */ /* 0x080fe400000000e5 */
[-C--:B------:R-:W-:Y:S02]  /*36c0*/  FFMA R236, R80, R242.reuse, R233 ;  /* 0x000000f250ec7223 */ /* 0x080fe400000000e9 */
[----:B------:R-:W-:Y:S02]  /*36d0*/  FFMA R240, R72, R242, R237 ;  /* 0x000000f248f07223 */ /* 0x000fe400000000ed */
        /* <DEDUP_REMOVED lines=16> */
[----:B------:R-:W-:Y:S02]  /*37e0*/  FFMA R41, R49, R85, R34 ;  /* 0x0000005531297223 */ /* 0x000fe40000000022 */
[C---:B------:R-:W-:Y:S01]  /*37f0*/  FFMA R62, R100.reuse, R62, R111 ;  /* 0x0000003e643e7223 */ /* 0x040fe2000000006f */
[----:B------:R-:W4:Y:S01]  /*3800*/  LDS R34, [R6.X4+0x27d0] ;  /* 0x0027d00006227984 */ /* 0x000f220000004800 */
        /* <DEDUP_REMOVED lines=8> */
[-C--:B------:R-:W-:Y:S02]  /*3890*/  FFMA R202, R88, R45.reuse, R202 ;  /* 0x0000002d58ca7223 */ /* 0x080fe400000000ca */
[-C--:B------:R-:W-:Y:S02]  /*38a0*/  FFMA R206, R80, R45.reuse, R206 ;  /* 0x0000002d50ce7223 */ /* 0x080fe400000000ce */
[C---:B------:R-:W-:Y:S02]  /*38b0*/  FFMA R212, R100.reuse, R45, R212 ;  /* 0x0000002d64d47223 */ /* 0x040fe400000000d4 */
[C---:B------:R-:W-:Y:S02]  /*38c0*/  FFMA R17, R100.reuse, R53, R17 ;  /* 0x0000003564117223 */ /* 0x040fe40000000011 */
[----:B------:R-:W-:-:S02]  /*38d0*/  FFMA R25, R100, R55, R25 ;  /* 0x0000003764197223 */ /* 0x000fc40000000019 */
[----:B------:R-:W-:Y:S02]  /*38e0*/  FFMA R33, R100, R57, R33 ;  /* 0x0000003964217223 */ /* 0x000fe40000000021 */
[-C--:B------:R-:W-:Y:S02]  /*38f0*/  FFMA R96, R96, R61.reuse, R47 ;  /* 0x0000003d60607223 */ /* 0x080fe4000000002f */
[-C--:B------:R-:W-:Y:S02]  /*3900*/  FFMA R92, R92, R61.reuse, R35 ;  /* 0x0000003d5c5c7223 */ /* 0x080fe40000000023 */
[-C--:B------:R-:W-:Y:S02]  /*3910*/  FFMA R76, R76, R61.reuse, R39 ;  /* 0x0000003d4c4c7223 */ /* 0x080fe40000000027 */
[-C--:B------:R-:W-:Y:S02]  /*3920*/  FFMA R72, R72, R61.reuse, R43 ;  /* 0x0000003d48487223 */ /* 0x080fe4000000002b */
[----:B------:R-:W-:-:S02]  /*3930*/  FFMA R100, R100, R61, R51 ;  /* 0x0000003d64647223 */ /* 0x000fc40000000033 */
[C---:B------:R-:W-:Y:S02]  /*3940*/  FFMA R35, R49.reuse, R97, R40 ;  /* 0x0000006131237223 */ /* 0x040fe40000000028 */
[C---:B------:R-:W-:Y:S01]  /*3950*/  FFMA R39, R49.reuse, R89, R44 ;  /* 0x0000005931277223 */ /* 0x040fe2000000002c */
[----:B------:R-:W-:Y:S01]  /*3960*/  LDS R40, [R6.X4+0x2ae0] ;  /* 0x002ae00006287984 */ /* 0x000fe20000004800 */
[C---:B------:R-:W-:Y:S02]  /*3970*/  FFMA R43, R49.reuse, R81, R46 ;  /* 0x00000051312b7223 */ /* 0x040fe4000000002e */
[C---:B------:R-:W-:Y:S01]  /*3980*/  FFMA R45, R49.reuse, R77, R48 ;  /* 0x0000004d312d7223 */ /* 0x040fe20000000030 */
[----:B------:R-:W-:Y:S01]  /*3990*/  LDS R44, [R6.X4+0x2990] ;  /* 0x00299000062c7984 */ /* 0x000fe20000004800 */
[C---:B------:R-:W-:Y:S02]  /*39a0*/  FFMA R47, R49.reuse, R73, R36 ;  /* 0x00000049312f7223 */ /* 0x040fe40000000024 */
[----:B------:R-:W-:Y:S01]  /*39b0*/  FFMA R49, R49, R101, R38 ;  /* 0x0000006531317223 */ /* 0x000fe20000000026 */
[----:B------:R-:W5:Y:S01]  /*39c0*/  LDS R36, [R6.X4+0x2840] ;  /* 0x0028400006247984 */ /* 0x000f620000004800 */
[----:B0-----:R-:W-:-:S02]  /*39d0*/  FFMA R51, R65, R97, R42 ;  /* 0x0000006141337223 */ /* 0x001fc4000000002a */
[----:B-1----:R-:W-:Y:S01]  /*39e0*/  FFMA R227, R20, R97, R244 ;  /* 0x0000006114e37223 */ /* 0x002fe200000000f4 */
[----:B------:R-:W0:Y:S01]  /*39f0*/  LDS R38, [R6.X4+0x28b0] ;  /* 0x0028b00006267984 */ /* 0x000e220000004800 */
[-C--:B--2---:R-:W-:Y:S02]  /*3a00*/  FFMA R205, R209, R77.reuse, R222 ;  /* 0x0000004dd1cd7223 */ /* 0x084fe400000000de */
[----:B---3--:R-:W-:Y:S01]  /*3a10*/  FFMA R244, R238, R86, R41 ;  /* 0x00000056eef47223 */ /* 0x008fe20000000029 */
[----:B------:R-:W1:Y:S04]  /*3a20*/  LDS R42, [R6.X4+0x2920] ;  /* 0x00292000062a7984 */ /* 0x000e680000004800 */
[----:B------:R-:W2:Y:S04]  /*3a30*/  LDS R222, [R6.X4+0x2a70] ;  /* 0x002a700006de7984 */ /* 0x000ea80000004800 */
[----:B------:R-:W3:Y:S01]  /*3a40*/  LDS R41, [R6.X4+0x2ed0] ;  /* 0x002ed00006297984 */ /* 0x000ee20000004800 */
[----:B----4-:R-:W-:-:S02]  /*3a50*/  FFMA R208, R34, R77, R208 ;  /* 0x0000004d22d07223 */ /* 0x010fc400000000d0 */
[-C--:B------:R-:W-:Y:S02]  /*3a60*/  FFMA R12, R88, R53.reuse, R12 ;  /* 0x00000035580c7223 */ /* 0x080fe4000000000c */
[----:B------:R-:W-:Y:S02]  /*3a70*/  FFMA R14, R80, R53, R14 ;  /* 0x00000035500e7223 */ /* 0x000fe4000000000e */
[-C--:B------:R-:W-:Y:S02]  /*3a80*/  FFMA R9, R88, R55.reuse, R9 ;  /* 0x0000003758097223 */ /* 0x080fe40000000009 */
[----:B------:R-:W-:Y:S02]  /*3a90*/  FFMA R22, R80, R55, R22 ;  /* 0x0000003750167223 */ /* 0x000fe40000000016 */
[-C--:B------:R-:W-:Y:S02]  /*3aa0*/  FFMA R28, R88, R57.reuse, R28 ;  /* 0x00000039581c7223 */ /* 0x080fe4000000001c */
[----:B------:R-:W-:-:S02]  /*3ab0*/  FFMA R30, R80, R57, R30 ;  /* 0x00000039501e7223 */ /* 0x000fc4000000001e */
[C---:B------:R-:W-:Y:S02]  /*3ac0*/  FFMA R211, R225.reuse, R97, R228 ;  /* 0x00000061e1d37223 */ /* 0x040fe400000000e4 */
[C---:B------:R-:W-:Y:S02]  /*3ad0*/  FFMA R213, R225.reuse, R93, R230 ;  /* 0x0000005de1d57223 */ /* 0x040fe400000000e6 */
[C---:B------:R-:W-:Y:S02]  /*3ae0*/  FFMA R215, R225.reuse, R89, R232 ;  /* 0x00000059e1d77223 */ /* 0x040fe400000000e8 */
[C---:B------:R-:W-:Y:S02]  /*3af0*/  FFMA R217, R225.reuse, R85, R234 ;  /* 0x00000055e1d97223 */ /* 0x040fe400000000ea */
[C---:B------:R-:W-:Y:S02]  /*3b00*/  FFMA R219, R225.reuse, R81, R236 ;  /* 0x00000051e1db7223 */ /* 0x040fe400000000ec */
[----:B------:R-:W-:-:S02]  /*3b10*/  FFMA R223, R225, R73, R240 ;  /* 0x00000049e1df7223 */ /* 0x000fc400000000f0 */
[-C--:B------:R-:W-:Y:S02]  /*3b20*/  FFMA R88, R88, R61.reuse, R67 ;  /* 0x0000003d58587223 */ /* 0x080fe40000000043 */
[----:B------:R-:W-:Y:S02]  /*3b30*/  FFMA R80, R80, R61, R59 ;  /* 0x0000003d50507223 */ /* 0x000fe4000000003b */
[----:B------:R-:W-:Y:S02]  /*3b40*/  FFMA R225, R225, R101, R242 ;  /* 0x00000065e1e17223 */ /* 0x000fe400000000f2 */
[-C--:B------:R-:W-:Y:S02]  /*3b50*/  FFMA R229, R20, R93.reuse, R246 ;  /* 0x0000005d14e57223 */ /* 0x080fe400000000f6 */
[C---:B------:R-:W-:Y:S02]  /*3b60*/  FFMA R53, R65.reuse, R93, R50 ;  /* 0x0000005d41357223 */ /* 0x040fe40000000032 */
[----:B------:R-:W-:-:S02]  /*3b70*/  FFMA R55, R65, R89, R52 ;  /* 0x0000005941377223 */ /* 0x000fc40000000034 */
[C---:B------:R-:W-:Y:S02]  /*3b80*/  FFMA R57, R65.reuse, R85, R54 ;  /* 0x0000005541397223 */ /* 0x040fe40000000036 */
[C---:B------:R-:W-:Y:S02]  /*3b90*/  FFMA R59, R65.reuse, R81, R56 ;  /* 0x00000051413b7223 */ /* 0x040fe40000000038 */
[C---:B------:R-:W-:Y:S01]  /*3ba0*/  FFMA R61, R65.reuse, R77, R58 ;  /* 0x0000004d413d7223 */ /* 0x040fe2000000003a */
[----:B------:R-:W4:Y:S01]  /*3bb0*/  LDS R56, [R6.X4+0x2b50] ;  /* 0x002b500006387984 */ /* 0x000f220000004800 */
[----:B------:R-:W-:Y:S02]  /*3bc0*/  FFMA R63, R65, R73, R60 ;  /* 0x00000049413f7223 */ /* 0x000fe4000000003c */
[C---:B------:R-:W-:Y:S02]  /*3bd0*/  FFMA R67, R113.reuse, R97, R64 ;  /* 0x0000006171437223 */ /* 0x040fe40000000040 */
[----:B------:R-:W-:-:S02]  /*3be0*/  FFMA R69, R113, R93, R66 ;  /* 0x0000005d71457223 */ /* 0x000fc40000000042 */
[C---:B------:R-:W-:Y:S02]  /*3bf0*/  FFMA R71, R113.reuse, R89, R68 ;  /* 0x0000005971477223 */ /* 0x040fe40000000044 */
[C---:B------:R-:W-:Y:S02]  /*3c00*/  FFMA R105, R113.reuse, R85, R70 ;  /* 0x0000005571697223 */ /* 0x040fe40000000046 */
[C---:B------:R-:W-:Y:S02]  /*3c10*/  FFMA R107, R113.reuse, R81, R104 ;  /* 0x00000051716b7223 */ /* 0x040fe40000000068 */
[C---:B------:R-:W-:Y:S02]  /*3c20*/  FFMA R109, R113.reuse, R77, R106 ;  /* 0x0000004d716d7223 */ /* 0x040fe4000000006a */
        /* <DEDUP_REMOVED lines=23> */
[C---:B------:R-:W-:Y:S02]  /*3da0*/  FFMA R165, R177.reuse, R93, R162 ;  /* 0x0000005db1a57223 */ /* 0x040fe400000000a2 */
[C---:B------:R-:W-:Y:S02]  /*3db0*/  FFMA R167, R177.reuse, R89, R164 ;  /* 0x00000059b1a77223 */ /* 0x040fe400000000a4 */
[----:B------:R-:W-:-:S02]  /*3dc0*/  FFMA R169, R177, R85, R166 ;  /* 0x00000055b1a97223 */ /* 0x000fc400000000a6 */
[C---:B------:R-:W-:Y:S02]  /*3dd0*/  FFMA R171, R177.reuse, R81, R168 ;  /* 0x00000051b1ab7223 */ /* 0x040fe400000000a8 */
[C---:B------:R-:W-:Y:S02]  /*3de0*/  FFMA R173, R177.reuse, R77, R170 ;  /* 0x0000004db1ad7223 */ /* 0x040fe400000000aa */
[----:B------:R-:W-:Y:S02]  /*3df0*/  FFMA R175, R177, R73, R172 ;  /* 0x00000049b1af7223 */ /* 0x000fe400000000ac */
[-C--:B------:R-:W-:Y:S02]  /*3e00*/  FFMA R185, R193, R85.reuse, R182 ;  /* 0x00000055c1b97223 */ /* 0x080fe400000000b6 */
[-C--:B------:R-:W-:Y:S02]  /*3e10*/  FFMA R201, R209, R85.reuse, R218 ;  /* 0x00000055d1c97223 */ /* 0x080fe400000000da */
[----:B------:R-:W-:-:S02]  /*3e20*/  FFMA R233, R20, R85, R250 ;  /* 0x0000005514e97223 */ /* 0x000fc400000000fa */
[-C--:B------:R-:W-:Y:S02]  /*3e30*/  FFMA R247, R34, R85.reuse, R204 ;  /* 0x0000005522f77223 */ /* 0x080fe400000000cc */
[-C--:B-----5:R-:W-:Y:S02]  /*3e40*/  FFMA R13, R36, R85.reuse, R13 ;  /* 0x00000055240d7223 */ /* 0x0a0fe4000000000d */
[-C--:B0-----:R-:W-:Y:S02]  /*3e50*/  FFMA R21, R38, R85.reuse, R21 ;  /* 0x0000005526157223 */ /* 0x081fe40000000015 */
[----:B-1----:R-:W-:Y:S02]  /*3e60*/  FFMA R29, R42, R85, R29 ;  /* 0x000000552a1d7223 */ /* 0x002fe4000000001d */
[C---:B------:R-:W-:Y:S02]  /*3e70*/  FFMA R35, R238.reuse, R98, R35 ;  /* 0x00000062ee237223 */ /* 0x040fe40000000023 */
[----:B------:R-:W-:-:S02]  /*3e80*/  FFMA R246, R238, R94, R37 ;  /* 0x0000005eeef67223 */ /* 0x000fc40000000025 */
[C---:B------:R-:W-:Y:S01]  /*3e90*/  FFMA R39, R238.reuse, R90, R39 ;  /* 0x0000005aee277223 */ /* 0x040fe20000000027 */
[----:B------:R-:W-:Y:S01]  /*3ea0*/  LDS R37, [R6.X4+0x3100] ;  /* 0x0031000006257984 */ /* 0x000fe20000004800 */
[C---:B------:R-:W-:Y:S02]  /*3eb0*/  FFMA R242, R238.reuse, R82, R43 ;  /* 0x00000052eef27223 */ /* 0x040fe4000000002b */
[C---:B------:R-:W-:Y:S01]  /*3ec0*/  FFMA R45, R238.reuse, R78, R45 ;  /* 0x0000004eee2d7223 */ /* 0x040fe2000000002d */
[----:B------:R-:W-:Y:S01]  /*3ed0*/  LDS R43, [R6.X4+0x2f40] ;  /* 0x002f4000062b7984 */ /* 0x000fe20000004800 */
[----:B------:R-:W-:Y:S02]  /*3ee0*/  FFMA R240, R238, R74, R47 ;  /* 0x0000004aeef07223 */ /* 0x000fe4000000002f */
[-C--:B------:R-:W-:Y:S01]  /*3ef0*/  FFMA R65, R65, R101.reuse, R62 ;  /* 0x0000006541417223 */ /* 0x080fe2000000003e */
[----:B------:R-:W-:Y:S01]  /*3f00*/  LDS R47, [R6.X4+0x2fb0] ;  /* 0x002fb000062f7984 */ /* 0x000fe20000004800 */
[----:B------:R-:W-:-:S02]  /*3f10*/  FFMA R113, R113, R101, R110 ;  /* 0x0000006571717223 */ /* 0x000fc4000000006e */
[-C--:B------:R-:W-:Y:S01]  /*3f20*/  FFMA R129, R129, R101.reuse, R126 ;  /* 0x0000006581817223 */ /* 0x080fe2000000007e */
[----:B------:R-:W0:Y:S01]  /*3f30*/  LDS R62, [R6.X4+0x2bc0] ;  /* 0x002bc000063e7984 */ /* 0x000e220000004800 */
[-C--:B------:R-:W-:Y:S02]  /*3f40*/  FFMA R145, R145, R101.reuse, R142 ;  /* 0x0000006591917223 */ /* 0x080fe4000000008e */
[-C--:B------:R-:W-:Y:S01]  /*3f50*/  FFMA R161, R161, R101.reuse, R158 ;  /* 0x00000065a1a17223 */ /* 0x080fe2000000009e */
[----:B------:R-:W-:Y:S01]  /*3f60*/  LDS R110, [R6.X4+0x2ca0] ;  /* 0x002ca000066e7984 */ /* 0x000fe20000004800 */
[----:B------:R-:W-:Y:S02]  /*3f70*/  FFMA R177, R177, R101, R174 ;  /* 0x00000065b1b17223 */ /* 0x000fe400000000ae */
[----:B------:R-:W-:Y:S01]  /*3f80*/  FFMA R189, R193, R77, R186 ;  /* 0x0000004dc1bd7223 */ /* 0x000fe200000000ba */
[----:B------:R-:W-:Y:S01]  /*3f90*/  LDS R126, [R6.X4+0x2d10] ;  /* 0x002d1000067e7984 */ /* 0x000fe20000004800 */
[----:B------:R-:W-:-:S02]  /*3fa0*/  FFMA R85, R44, R85, R84 ;  /* 0x000000552c557223 */ /* 0x000fc40000000054 */
[----:B------:R-:W-:Y:S01]  /*3fb0*/  FFMA R238, R238, R102, R49 ;  /* 0x00000066eeee7223 */ /* 0x000fe20000000031 */
[----:B------:R-:W1:Y:S01]  /*3fc0*/  LDS R84, [R6.X4+0x2c30] ;  /* 0x002c300006547984 */ /* 0x000e620000004800 */
[----:B--2---:R-:W-:Y:S02]  /*3fd0*/  FFMA R236, R222, R98, R51 ;  /* 0x00000062deec7223 */ /* 0x004fe40000000033 */
[----:B---3--:R-:W-:Y:S01]  /*3fe0*/  FFMA R186, R41, R78, R208 ;  /* 0x0000004e29ba7223 */ /* 0x008fe200000000d0 */
[----:B------:R-:W2:Y:S04]  /*3ff0*/  LDS R142, [R6.X4+0x2d80] ;  /* 0x002d8000068e7984 */ /* 0x000ea80000004800 */
[----:B------:R-:W3:Y:S04]  /*4000*/  LDS R158, [R6.X4+0x2df0] ;  /* 0x002df000069e7984 */ /* 0x000ee80000004800 */
[----:B------:R-:W5:Y:S04]  /*4010*/  LDS R174, [R6.X4+0x2e60] ;  /* 0x002e600006ae7984 */ /* 0x000f680000004800 */
[----:B------:R-:W0:Y:S04]  /*4020*/  LDS R49, [R6.X4+0x3020] ;  /* 0x0030200006317984 */ /* 0x000e280000004800 */
[----:B------:R-:W0:Y:S04]  /*4030*/  LDS R51, [R6.X4+0x3090] ;  /* 0x0030900006337984 */ /* 0x000e280000004800 */
[----:B------:R-:W0:Y:S01]  /*4040*/  LDS R208, [R6.X4+0x31e0] ;  /* 0x0031e00006d07984 */ /* 0x000e220000004800 */
[----:B------:R-:W-:-:S02]  /*4050*/  FFMA R179, R193, R97, R176 ;  /* 0x00000061c1b37223 */ /* 0x000fc400000000b0 */
[C---:B------:R-:W-:Y:S02]  /*4060*/  FFMA R181, R193.reuse, R93, R178 ;  /* 0x0000005dc1b57223 */ /* 0x040fe400000000b2 */
[C---:B------:R-:W-:Y:S02]  /*4070*/  FFMA R183, R193.reuse, R89, R180 ;  /* 0x00000059c1b77223 */ /* 0x040fe400000000b4 */
[C---:B------:R-:W-:Y:S02]  /*4080*/  FFMA R187, R193.reuse, R81, R184 ;  /* 0x00000051c1bb7223 */ /* 0x040fe400000000b8 */
[----:B------:R-:W-:Y:S02]  /*4090*/  FFMA R191, R193, R73, R188 ;  /* 0x00000049c1bf7223 */ /* 0x000fe400000000bc */
        /* <DEDUP_REMOVED lines=15> */
[----:B------:R-:W-:Y:S02]  /*4190*/  FFMA R212, R34, R101, R212 ;  /* 0x0000006522d47223 */ /* 0x000fe400000000d4 */
[-C--:B------:R-:W-:Y:S02]  /*41a0*/  FFMA R12, R36, R89.reuse, R12 ;  /* 0x00000059240c7223 */ /* 0x080fe4000000000c */
[-C--:B------:R-:W-:Y:S02]  /*41b0*/  FFMA R9, R38, R89.reuse, R9 ;  /* 0x0000005926097223 */ /* 0x080fe40000000009 */
[----:B------:R-:W-:Y:S02]  /*41c0*/  FFMA R28, R42, R89, R28 ;  /* 0x000000592a1c7223 */ /* 0x000fe4000000001c */
[----:B------:R-:W-:-:S02]  /*41d0*/  FFMA R193, R193, R101, R190 ;  /* 0x00000065c1c17223 */ /* 0x000fc400000000be */
[----:B------:R-:W-:Y:S02]  /*41e0*/  FFMA R209, R209, R101, R226 ;  /* 0x00000065d1d17223 */ /* 0x000fe400000000e2 */
[----:B------:R-:W-:Y:S02]  /*41f0*/  FFMA R19, R38, R93, R19 ;  /* 0x0000005d26137223 */ /* 0x000fe40000000013 */
[----:B------:R-:W-:Y:S02]  /*4200*/  FFMA R89, R44, R89, R88 ;  /* 0x000000592c597223 */ /* 0x000fe40000000058 */
[C---:B------:R-:W-:Y:S02]  /*4210*/  FFMA R20, R40.reuse, R86, R105 ;  /* 0x0000005628147223 */ /* 0x040fe40000000069 */
        /* <DEDUP_REMOVED lines=30> */
[C---:B----4-:R-:W-:Y:S02]  /*4400*/  FFMA R42, R56.reuse, R98, R115 ;  /* 0x00000062382a7223 */ /* 0x050fe40000000073 */
[----:B------:R-:W-:-:S02]  /*4410*/  FFMA R44, R56, R94, R117 ;  /* 0x0000005e382c7223 */ /* 0x000fc40000000075 */
[C---:B------:R-:W-:Y:S02]  /*4420*/  FFMA R46, R56.reuse, R90, R119 ;  /* 0x0000005a382e7223 */ /* 0x040fe40000000077 */
[C---:B------:R-:W-:Y:S02]  /*4430*/  FFMA R48, R56.reuse, R86, R121 ;  /* 0x0000005638307223 */ /* 0x040fe40000000079 */
[C---:B------:R-:W-:Y:S02]  /*4440*/  FFMA R50, R56.reuse, R82, R123 ;  /* 0x0000005238327223 */ /* 0x040fe4000000007b */
[C---:B------:R-:W-:Y:S02]  /*4450*/  FFMA R52, R56.reuse, R78, R125 ;  /* 0x0000004e38347223 */ /* 0x040fe4000000007d */
[----:B------:R-:W-:Y:S02]  /*4460*/  FFMA R54, R56, R74, R127 ;  /* 0x0000004a38367223 */ /* 0x000fe4000000007f */
[----:B0-----:R-:W-:-:S02]  /*4470*/  FFMA R252, R62, R98, R131 ;  /* 0x000000623efc7223 */ /* 0x001fc40000000083 */
[C---:B------:R-:W-:Y:S02]  /*4480*/  FFMA R250, R62.reuse, R94, R133 ;  /* 0x0000005e3efa7223 */ /* 0x040fe40000000085 */
[C---:B------:R-:W-:Y:S02]  /*4490*/  FFMA R248, R62.reuse, R90, R135 ;  /* 0x0000005a3ef87223 */ /* 0x040fe40000000087 */
[C---:B------:R-:W-:Y:S02]  /*44a0*/  FFMA R216, R62.reuse, R86, R137 ;  /* 0x000000563ed87223 */ /* 0x040fe40000000089 */
[C---:B------:R-:W-:Y:S02]  /*44b0*/  FFMA R214, R62.reuse, R82, R139 ;  /* 0x000000523ed67223 */ /* 0x040fe4000000008b */
[C---:B------:R-:W-:Y:S02]  /*44c0*/  FFMA R58, R62.reuse, R78, R141 ;  /* 0x0000004e3e3a7223 */ /* 0x040fe4000000008d */
[----:B------:R-:W-:-:S02]  /*44d0*/  FFMA R60, R62, R74, R143 ;  /* 0x0000004a3e3c7223 */ /* 0x000fc4000000008f */
[C---:B-1----:R-:W-:Y:S02]  /*44e0*/  FFMA R64, R84.reuse, R98, R147 ;  /* 0x0000006254407223 */ /* 0x042fe40000000093 */
        /* <DEDUP_REMOVED lines=20> */
[C---:B--2---:R-:W-:Y:S02]  /*4630*/  FFMA R128, R142.reuse, R98, R195 ;  /* 0x000000628e807223 */ /* 0x044fe400000000c3 */
[C---:B------:R-:W-:Y:S02]  /*4640*/  FFMA R130, R142.reuse, R94, R197 ;  /* 0x0000005e8e827223 */ /* 0x040fe400000000c5 */
[----:B------:R-:W-:-:S02]  /*4650*/  FFMA R132, R142, R90, R199 ;  /* 0x0000005a8e847223 */ /* 0x000fc400000000c7 */
[C---:B------:R-:W-:Y:S02]  /*4660*/  FFMA R134, R142.reuse, R86, R201 ;  /* 0x000000568e867223 */ /* 0x040fe400000000c9 */
[C---:B------:R-:W-:Y:S02]  /*4670*/  FFMA R136, R142.reuse, R82, R203 ;  /* 0x000000528e887223 */ /* 0x040fe400000000cb */
[C---:B------:R-:W-:Y:S02]  /*4680*/  FFMA R138, R142.reuse, R78, R205 ;  /* 0x0000004e8e8a7223 */ /* 0x040fe400000000cd */
[----:B------:R-:W-:Y:S02]  /*4690*/  FFMA R140, R142, R74, R207 ;  /* 0x0000004a8e8c7223 */ /* 0x000fe400000000cf */
[C---:B---3--:R-:W-:Y:S02]  /*46a0*/  FFMA R144, R158.reuse, R98, R211 ;  /* 0x000000629e907223 */ /* 0x048fe400000000d3 */
        /* <DEDUP_REMOVED lines=9> */
[----:B------:R-:W-:Y:S02]  /*4740*/  FFMA R184, R41, R82, R249 ;  /* 0x0000005229b87223 */ /* 0x000fe400000000f9 */
[-C--:B------:R-:W-:Y:S02]  /*4750*/  FFMA R12, R43, R90.reuse, R12 ;  /* 0x0000005a2b0c7223 */ /* 0x080fe4000000000c */
[-C--:B------:R-:W-:Y:S02]  /*4760*/  FFMA R202, R47, R90.reuse, R9 ;  /* 0x0000005a2fca7223 */ /* 0x080fe40000000009 */
[----:B------:R-:W-:-:S02]  /*4770*/  FFMA R28, R49, R90, R28 ;  /* 0x0000005a311c7223 */ /* 0x000fc4000000001c */
[-C--:B------:R-:W-:Y:S02]  /*4780*/  FFMA R40, R40, R102.reuse, R113 ;  /* 0x0000006628287223 */ /* 0x080fe40000000071 */
[-C--:B------:R-:W-:Y:S01]  /*4790*/  FFMA R56, R56, R102.reuse, R129 ;  /* 0x0000006638387223 */ /* 0x080fe20000000081 */
[----:B------:R-:W-:Y:S01]  /*47a0*/  LDS R113, [R6.X4+0x35d0] ;  /* 0x0035d00006717984 */ /* 0x000fe20000004800 */
[-C--:B------:R-:W-:Y:S02]  /*47b0*/  FFMA R62, R62, R102.reuse, R145 ;  /* 0x000000663e3e7223 */ /* 0x080fe40000000091 */
[-C--:B------:R-:W-:Y:S01]  /*47c0*/  FFMA R84, R84, R102.reuse, R161 ;  /* 0x0000006654547223 */ /* 0x080fe200000000a1 */
[----:B------:R-:W-:Y:S01]  /*47d0*/  LDS R145, [R6.X4+0x34f0] ;  /* 0x0034f00006917984 */ /* 0x000fe20000004800 */
[-C--:B------:R-:W-:Y:S02]  /*47e0*/  FFMA R110, R110, R102.reuse, R177 ;  /* 0x000000666e6e7223 */ /* 0x080fe400000000b1 */
[-C--:B------:R-:W-:Y:S01]  /*47f0*/  FFMA R126, R126, R102.reuse, R193 ;  /* 0x000000667e7e7223 */ /* 0x080fe200000000c1 */
[----:B------:R-:W-:Y:S01]  /*4800*/  LDS R177, [R6.X4+0x3410] ;  /* 0x0034100006b17984 */ /* 0x000fe20000004800 */
[----:B------:R-:W-:-:S02]  /*4810*/  FFMA R142, R142, R102, R209 ;  /* 0x000000668e8e7223 */ /* 0x000fc400000000d1 */
[----:B------:R-:W-:Y:S01]  /*4820*/  FFMA R158, R158, R102, R225 ;  /* 0x000000669e9e7223 */ /* 0x000fe200000000e1 */
[----:B------:R-:W-:Y:S01]  /*4830*/  LDS R209, [R6.X4+0x3330] ;  /* 0x0033300006d17984 */ /* 0x000fe20000004800 */
[----:B------:R-:W-:Y:S02]  /*4840*/  FFMA R200, R47, R94, R19 ;  /* 0x0000005e2fc87223 */ /* 0x000fe40000000013 */
[----:B------:R-:W-:Y:S01]  /*4850*/  FFMA R90, R51, R90, R89 ;  /* 0x0000005a335a7223 */ /* 0x000fe20000000059 */
[----:B------:R-:W0:Y:S01]  /*4860*/  LDS R225, [R6.X4+0x3250] ;  /* 0x0032500006e17984 */ /* 0x000e220000004800 */
[C---:B------:R-:W-:Y:S02]  /*4870*/  FFMA R249, R208.reuse, R87, R20 ;  /* 0x00000057d0f97223 */ /* 0x040fe40000000014 */
[----:B------:R-:W-:Y:S01]  /*4880*/  FFMA R247, R208, R83, R34 ;  /* 0x00000053d0f77223 */ /* 0x000fe20000000022 */
[----:B------:R-:W1:Y:S01]  /*4890*/  LDS R19, [R6.X4+0x32c0] ;  /* 0x0032c00006137984 */ /* 0x000e620000004800 */
[----:B------:R-:W-:-:S02]  /*48a0*/  FFMA R176, R41, R98, R241 ;  /* 0x0000006229b07223 */ /* 0x000fc400000000f1 */
[C---:B------:R-:W-:Y:S01]  /*48b0*/  FFMA R178, R41.reuse, R94, R243 ;  /* 0x0000005e29b27223 */ /* 0x040fe200000000f3 */
[----:B------:R-:W2:Y:S01]  /*48c0*/  LDS R193, [R6.X4+0x33a0] ;  /* 0x0033a00006c17984 */ /* 0x000ea20000004800 */
[C---:B------:R-:W-:Y:S02]  /*48d0*/  FFMA R188, R41.reuse, R74, R210 ;  /* 0x0000004a29bc7223 */ /* 0x040fe400000000d2 */
[----:B------:R-:W-:Y:S01]  /*48e0*/  FFMA R190, R41, R102, R212 ;  /* 0x0000006629be7223 */ /* 0x000fe200000000d4 */
[----:B------:R-:W3:Y:S01]  /*48f0*/  LDS R161, [R6.X4+0x3480] ;  /* 0x0034800006a17984 */ /* 0x000ee20000004800 */
[----:B------:R-:W-:-:S03]  /*4900*/  FFMA R245, R208, R79, R36 ;  /* 0x0000004fd0f57223 */ /* 0x000fc60000000024 */
[----:B------:R-:W4:Y:S04]  /*4910*/  LDS R129, [R6.X4+0x3560] ;  /* 0x0035600006817984 */ /* 0x000f280000004800 */
[----:B------:R-:W5:Y:S04]  /*4920*/  LDS R89, [R6.X4+0x3640] ;  /* 0x0036400006597984 */ /* 0x000f680000004800 */
[----:B------:R-:W0:Y:S04]  /*4930*/  LDS R20, [R6.X4+0x36b0] ;  /* 0x0036b00006147984 */ /* 0x000e280000004800 */
[----:B------:R-:W0:Y:S04]  /*4940*/  LDS R34, [R6.X4+0x3720] ;  /* 0x0037200006227984 */ /* 0x000e280000004800 */
[----:B------:R-:W0:Y:S04]  /*4950*/  LDS R41, [R6.X4+0x3170] ;  /* 0x0031700006297984 */ /* 0x000e280000004800 */
[----:B------:R-:W0:Y:S01]  /*4960*/  LDS R36, [R6.X4+0x3790] ;  /* 0x0037900006247984 */ /* 0x000e220000004800 */
[----:B------:R-:W-:-:S04]  /*4970*/  IADD3 R5, R5, 0x1, RZ ;  /* 0x0000000105057810 */ /* 0x000fc80007ffe0ff */
[----:B------:R-:W-:Y:S01]  /*4980*/  ISETP.NE.AND P1, PT, R5, 0x4, PT ;  /* 0x000000040500780c */ /* 0x000fe20003f25270 */
        /* <DEDUP_REMOVED lines=21> */
[-C--:B------:R-:W-:Y:S02]  /*4ae0*/  FFMA R222, R222, R102.reuse, R65 ;  /* 0x00000066dede7223 */ /* 0x080fe40000000041 */
[----:B------:R-:W-:Y:S02]  /*4af0*/  FFMA R174, R174, R102, R239 ;  /* 0x00000066aeae7223 */ /* 0x000fe400000000ef */
        /* <DEDUP_REMOVED lines=66> */
[----:B---3--:R-:W-:-:S02]  /*4f20*/  FFMA R175, R161, R99, R128 ;  /* 0x00000063a1af7223 */ /* 0x008fc40000000080 */
        /* <DEDUP_REMOVED lines=13> */
[C---:B----4-:R-:W-:Y:S02]  /*5000*/  FFMA R143, R129.reuse, R99, R160 ;  /* 0x00000063818f7223 */ /* 0x050fe400000000a0 */
        /* <DEDUP_REMOVED lines=13> */
[C---:B-----5:R-:W-:Y:S02]  /*50e0*/  FFMA R111, R89.reuse, R99, R10 ;  /* 0x00000063596f7223 */ /* 0x060fe4000000000a */
        /* <DEDUP_REMOVED lines=15> */
[-C--:B------:R-:W-:Y:S02]  /*51e0*/  FFMA R222, R41, R103.reuse, R222 ;  /* 0x0000006729de7223 */ /* 0x080fe400000000de */
        /* <DEDUP_REMOVED lines=29> */
[C---:B------:R-:W-:Y:S02]  /*53c0*/  FFMA R75, R36.reuse, R75, R74 ;  /* 0x0000004b244b7223 */ /* 0x040fe4000000004a */
[----:B------:R-:W-:Y:S01]  /*53d0*/  FFMA R103, R36, R103, R102 ;  /* 0x0000006724677223 */ /* 0x000fe20000000066 */
[----:B------:R-:W-:Y:S01]  /*53e0*/  @!P1 CALL.REL.NOINC `(.L_x_0) ;  /* 0x0000001000009944 */ /* 0x000fe20003c00000 */
[----:B------:R-:W-:Y:S05]  /*53f0*/  BRA `(.L_x_1) ;  /* 0xffffb38000007947 */ /* 0x000fea000383ffff */
.L_x_0:
[----:B------:R-:W-:Y:S01]  /*5400*/  IMAD R7, R2, 0x3100, R7 ;  /* 0x0000310002077824 */ /* 0x000fe200078e0207 */
[----:B------:R-:W-:Y:S02]  /*5410*/  FMNMX R3, RZ, R246, !PT ;  /* 0x000000f6ff037209 */ /* 0x000fe40007800000 */
[----:B------:R-:W-:Y:S01]  /*5420*/  FMNMX R15, RZ, R15, !PT ;  /* 0x0000000fff0f7209 */ /* 0x000fe20007800000 */
[----:B------:R-:W-:Y:S01]  /*5430*/  IMAD R5, R8, 0x1c, R7 ;  /* 0x0000001c08057824 */ /* 0x000fe200078e0207 */
[----:B------:R-:W-:-:S02]  /*5440*/  FMNMX R13, RZ, R13, !PT ;  /* 0x0000000dff0d7209 */ /* 0x000fc40007800000 */
[----:B------:R-:W-:Y:S01]  /*5450*/  FMNMX R7, RZ, R244, !PT ;  /* 0x000000f4ff077209 */ /* 0x000fe20007800000 */
[----:B------:R-:W-:Y:S01]  /*5460*/  IMAD.WIDE R4, R5, R4, c[0x0][0x170] ;  /* 0x00005c0005047625 */ /* 0x000fe200078e0204 */
[----:B------:R-:W-:Y:S02]  /*5470*/  FMNMX R9, RZ, R242, !PT ;  /* 0x000000f2ff097209 */ /* 0x000fe40007800000 */
[----:B------:R-:W-:Y:S02]  /*5480*/  FMNMX R11, RZ, R11, !PT ;  /* 0x0000000bff0b7209 */ /* 0x000fe40007800000 */
[----:B------:R0:W-:Y:S01]  /*5490*/  STG.E [R4.64+0x62000], R3 ;  /* 0x0620000304007986 */ /* 0x0001e2000c101904 */
[----:B------:R-:W-:Y:S02]  /*54a0*/  FMNMX R41, RZ, R240, !PT ;  /* 0x000000f0ff297209 */ /* 0x000fe40007800000 */
[----:B------:R-:W-:Y:S01]  /*54b0*/  FMNMX R43, RZ, R238, !PT ;  /* 0x000000eeff2b7209 */ /* 0x000fe20007800000 */
[----:B------:R1:W-:Y:S01]  /*54c0*/  STG.E [R4.64], R15 ;  /* 0x0000000f04007986 */ /* 0x0003e2000c101904 */
[----:B------:R-:W-:-:S02]  /*54d0*/  FMNMX R45, RZ, R230, !PT ;  /* 0x000000e6ff2d7209 */ /* 0x000fc40007800000 */
[----:B------:R-:W-:Y:S01]  /*54e0*/  FMNMX R47, RZ, R228, !PT ;  /* 0x000000e4ff2f7209 */ /* 0x000fe20007800000 */
[----:B------:R2:W-:Y:S01]  /*54f0*/  STG.E [R4.64+0xc4000], R13 ;  /* 0x0c40000d04007986 */ /* 0x0005e2000c101904 */
[----:B------:R-:W-:Y:S02]  /*5500*/  FMNMX R251, RZ, R251, !PT ;  /* 0x000000fbfffb7209 */ /* 0x000fe40007800000 */
[----:B------:R-:W-:Y:S01]  /*5510*/  FMNMX R249, RZ, R249, !PT ;  /* 0x000000f9fff97209 */ /* 0x000fe20007800000 */
[----:B------:R3:W-:Y:S01]  /*5520*/  STG.E [R4.64+0x126000], R7 ;  /* 0x1260000704007986 */ /* 0x0007e2000c101904 */
[----:B0-----:R-:W-:Y:S02]  /*5530*/  FMNMX R3, RZ, R236, !PT ;  /* 0x000000ecff037209 */ /* 0x001fe40007800000 */
[----:B------:R-:W-:Y:S01]  /*5540*/  FMNMX R247, RZ, R247, !PT ;  /* 0x000000f7fff77209 */ /* 0x000fe20007800000 */
[----:B------:R0:W-:Y:S01]  /*5550*/  STG.E [R4.64+0x188000], R9 ;  /* 0x1880000904007986 */ /* 0x0001e2000c101904 */
[----:B-1----:R-:W-:-:S02]  /*5560*/  FMNMX R15, RZ, R232, !PT ;  /* 0x000000e8ff0f7209 */ /* 0x002fc40007800000 */
[----:B------:R-:W-:Y:S01]  /*5570*/  FMNMX R245, RZ, R245, !PT ;  /* 0x000000f5fff57209 */ /* 0x000fe20007800000 */
[----:B------:R1:W-:Y:S01]  /*5580*/  STG.E [R4.64+0x1ea000], R11 ;  /* 0x1ea0000b04007986 */ /* 0x0003e2000c101904 */
[----:B--2---:R-:W-:Y:S02]  /*5590*/  FMNMX R13, RZ, R234, !PT ;  /* 0x000000eaff0d7209 */ /* 0x004fe40007800000 */
[----:B------:R-:W-:Y:S01]  /*55a0*/  FMNMX R243, RZ, R243, !PT ;  /* 0x000000f3fff37209 */ /* 0x000fe20007800000 */
[----:B------:R2:W-:Y:S01]  /*55b0*/  STG.E [R4.64+0x24c000], R41 ;  /* 0x24c0002904007986 */ /* 0x0005e2000c101904 */
[----:B---3--:R-:W-:Y:S02]  /*55c0*/  FMNMX R7, RZ, R226, !PT ;  /* 0x000000e2ff077209 */ /* 0x008fe40007800000 */
[----:B------:R-:W-:Y:S01]  /*55d0*/  FMNMX R241, RZ, R241, !PT ;  /* 0x000000f1fff17209 */ /* 0x000fe20007800000 */
[----:B------:R3:W-:Y:S01]  /*55e0*/  STG.E [R4.64+0x1c0], R3 ;  /* 0x0001c00304007986 */ /* 0x0007e2000c101904 */
[----:B0-----:R-:W-:-:S02]  /*55f0*/  FMNMX R9, RZ, R224, !PT ;  /* 0x000000e0ff097209 */ /* 0x001fc40007800000 */
[----:B------:R-:W-:Y:S01]  /*5600*/  FMNMX R239, RZ, R239, !PT ;  /* 0x000000efffef7209 */ /* 0x000fe20007800000 */
[----:B------:R0:W-:Y:S01]  /*5610*/  STG.E [R4.64+0x2ae000], R43 ;  /* 0x2ae0002b04007986 */ /* 0x0001e2000c101904 */
[----:B-1----:R-:W-:Y:S02]  /*5620*/  FMNMX R11, RZ, R222, !PT ;  /* 0x000000deff0b7209 */ /* 0x002fe40007800000 */
[----:B------:R-:W-:Y:S01]  /*5630*/  FMNMX R237, RZ, R237, !PT ;  /* 0x000000edffed7209 */ /* 0x000fe20007800000 */
[----:B------:R1:W-:Y:S01]  /*5640*/  STG.E [R4.64+0x621c0], R13 ;  /* 0x0621c00d04007986 */ /* 0x0003e2000c101904 */
[----:B--2---:R-:W-:Y:S02]  /*5650*/  FMNMX R41, RZ, R220, !PT ;  /* 0x000000dcff297209 */ /* 0x004fe40007800000 */
[----:B------:R-:W-:Y:S01]  /*5660*/  FMNMX R235, RZ, R235, !PT ;  /* 0x000000ebffeb7209 */ /* 0x000fe20007800000 */
[----:B------:R-:W-:Y:S01]  /*5670*/  STG.E [R4.64+0xc41c0], R15 ;  /* 0x0c41c00f04007986 */ /* 0x000fe2000c101904 */
[----:B---3--:R-:W-:-:S02]  /*5680*/  FMNMX R3, RZ, R252, !PT ;  /* 0x000000fcff037209 */ /* 0x008fc40007800000 */
[----:B------:R-:W-:Y:S01]  /*5690*/  FMNMX R233, RZ, R233, !PT ;  /* 0x000000e9ffe97209 */ /* 0x000fe20007800000 */
[----:B------:R2:W-:Y:S01]  /*56a0*/  STG.E [R4.64+0x1ea1c0], R7 ;  /* 0x1ea1c00704007986 */ /* 0x0005e2000c101904 */
[----:B0-----:R-:W-:Y:S02]  /*56b0*/  FMNMX R43, RZ, R218, !PT ;  /* 0x000000daff2b7209 */ /* 0x001fe40007800000 */
[----:B------:R-:W-:Y:S01]  /*56c0*/  FMNMX R231, RZ, R231, !PT ;  /* 0x000000e7ffe77209 */ /* 0x000fe20007800000 */
[----:B------:R0:W-:Y:S01]  /*56d0*/  STG.E [R4.64+0x24c1c0], R9 ;  /* 0x24c1c00904007986 */ /* 0x0001e2000c101904 */
[----:B------:R-:W-:Y:S02]  /*56e0*/  FMNMX R229, RZ, R229, !PT ;  /* 0x000000e5ffe57209 */ /* 0x000fe40007800000 */
[----:B------:R-:W-:Y:S01]  /*56f0*/  FMNMX R227, RZ, R227, !PT ;  /* 0x000000e3ffe37209 */ /* 0x000fe20007800000 */
[----:B------:R3:W-:Y:S01]  /*5700*/  STG.E [R4.64+0x2ae1c0], R11 ;  /* 0x2ae1c00b04007986 */ /* 0x0007e2000c101904 */
[----:B------:R-:W-:-:S02]  /*5710*/  FMNMX R225, RZ, R225, !PT ;  /* 0x000000e1ffe17209 */ /* 0x000fc40007800000 */
[----:B-1----:R-:W-:Y:S01]  /*5720*/  FMNMX R13, RZ, R214, !PT ;  /* 0x000000d6ff0d7209 */ /* 0x002fe20007800000 */
[----:B------:R1:W-:Y:S01]  /*5730*/  STG.E [R4.64+0x380], R41 ;  /* 0x0003802904007986 */ /* 0x0003e2000c101904 */
[----:B--2---:R-:W-:Y:S02]  /*5740*/  FMNMX R7, RZ, R250, !PT ;  /* 0x000000faff077209 */ /* 0x004fe40007800000 */
[----:B------:R-:W-:Y:S01]  /*5750*/  FMNMX R15, RZ, R212, !PT ;  /* 0x000000d4ff0f7209 */ /* 0x000fe20007800000 */
[----:B------:R2:W-:Y:S01]  /*5760*/  STG.E [R4.64+0x700], R3 ;  /* 0x0007000304007986 */ /* 0x0005e2000c101904 */
[----:B0-----:R-:W-:Y:S02]  /*5770*/  FMNMX R9, RZ, R248, !PT ;  /* 0x000000f8ff097209 */ /* 0x001fe40007800000 */
[----:B------:R-:W-:Y:S01]  /*5780*/  FMNMX R223, RZ, R223, !PT ;  /* 0x000000dfffdf7209 */ /* 0x000fe20007800000 */
[----:B------:R-:W-:Y:S01]  /*5790*/  STG.E [R4.64+0x1261c0], R45 ;  /* 0x1261c02d04007986 */ /* 0x000fe2000c101904 */
[----:B---3--:R-:W-:-:S02]  /*57a0*/  FMNMX R11, RZ, R216, !PT ;  /* 0x000000d8ff0b7209 */ /* 0x008fc40007800000 */
[----:B------:R-:W-:Y:S01]  /*57b0*/  FMNMX R221, RZ, R221, !PT ;  /* 0x000000ddffdd7209 */ /* 0x000fe20007800000 */
[----:B------:R-:W-:Y:S01]  /*57c0*/  STG.E [R4.64+0x1881c0], R47 ;  /* 0x1881c02f04007986 */ /* 0x000fe2000c101904 */
[----:B-1----:R-:W-:Y:S02]  /*57d0*/  FMNMX R41, RZ, R208, !PT ;  /* 0x000000d0ff297209 */ /* 0x002fe40007800000 */
[----:B------:R-:W-:Y:S01]  /*57e0*/  FMNMX R219, RZ, R219, !PT ;  /* 0x000000dbffdb7209 */ /* 0x000fe20007800000 */
[----:B------:R-:W-:Y:S01]  /*57f0*/  STG.E [R4.64+0x62380], R43 ;  /* 0x0623802b04007986 */ /* 0x000fe2000c101904 */
[----:B--2---:R-:W-:Y:S02]  /*5800*/  FMNMX R3, RZ, R210, !PT ;  /* 0x000000d2ff037209 */ /* 0x004fe40007800000 */
[----:B------:R-:W-:Y:S01]  /*5810*/  FMNMX R217, RZ, R217, !PT ;  /* 0x000000d9ffd97209 */ /* 0x000fe20007800000 */
[----:B------:R-:W-:Y:S01]  /*5820*/  STG.E [R4.64+0xc4380], R251 ;  /* 0x0c4380fb04007986 */ /* 0x000fe2000c101904 */
[----:B------:R-:W-:-:S02]  /*5830*/  FMNMX R215, RZ, R215, !PT ;  /* 0x000000d7ffd77209 */ /* 0x000fc40007800000 */
[----:B------:R-:W-:Y:S01]  /*5840*/  FMNMX R213, RZ, R213, !PT ;  /* 0x000000d5ffd57209 */ /* 0x000fe20007800000 */
[----:B------:R-:W-:Y:S01]  /*5850*/  STG.E [R4.64+0x126380], R249 ;  /* 0x126380f904007986 */ /* 0x000fe2000c101904 */
[----:B------:R-:W-:Y:S02]  /*5860*/  FMNMX R211, RZ, R211, !PT ;  /* 0x000000d3ffd37209 */ /* 0x000fe40007800000 */
[----:B------:R-:W-:Y:S01]  /*5870*/  FMNMX R209, RZ, R209, !PT ;  /* 0x000000d1ffd17209 */ /* 0x000fe20007800000 */
[----:B------:R-:W-:Y:S01]  /*5880*/  STG.E [R4.64+0x188380], R247 ;  /* 0x188380f704007986 */ /* 0x000fe2000c101904 */
[----:B------:R-:W-:Y:S02]  /*5890*/  FMNMX R207, RZ, R207, !PT ;  /* 0x000000cfffcf7209 */ /* 0x000fe40007800000 */
        /* <DEDUP_REMOVED lines=118> */
[----:B------:R-:W-:Y:S04]  /*6000*/  STG.E [R4.64+0x1eac40], R181 ;  /* 0x1eac40b504007986 */ /* 0x000fe8000c101904 */
        /* <DEDUP_REMOVED lines=65> */
[----:B------:R-:W-:Y:S01]  /*6420*/  STG.E [R4.64+0x2afa40], R103 ;  /* 0x2afa406704007986 */ /* 0x000fe2000c101904 */
[----:B------:R-:W-:Y:S05]  /*6430*/  EXIT ;  /* 0x000000000000794d */ /* 0x000fea0003800000 */
.L_x_2:
[----:B------:R-:W-:-:S00]  /*6440*/  BRA `(.L_x_2) ;  /* 0xfffffff000007947 */ /* 0x000fc0000383ffff */
[----:B------:R-:W-:-:S00]  /*6450*/  NOP ;  /* 0x0000000000007918 */ /* 0x000fc00000000000 */
        /* <DEDUP_REMOVED lines=10> */
.L_x_3:


//--------------------- .nv.shared.candidate2     --------------------------
	.section	.nv.shared.candidate2,"aw",@nobits
	.align	4
.nv.shared.candidate2:
	.zero		16384
